	.target	sm_90a

	.elftype	@"ET_EXEC"


//--------------------- .note.nv.tkinfo           --------------------------
	.section	.note.nv.tkinfo,"",@"SHT_NOTE"
	.sectionflags	@"SHF_NOTE_NV_TKINFO"
	.tkinfo
        /*0018*/ 	.word	0x00000002
        /*0030*/ 	.string	""
        /*0030*/ 	.string	"ptxas"
        /*0030*/ 	.string	"Cuda compilation tools, release 13.0, V13.0.88"
        /*0030*/ 	.string	"Build cuda_13.0.r13.0/compiler.36424714_0"
        /*0030*/ 	.string	"-arch sm_90a -m 64 "



//--------------------- .note.nv.cuinfo           --------------------------
	.section	.note.nv.cuinfo,"",@"SHT_NOTE"
	.sectionflags	@"SHF_NOTE_NV_CUINFO"
        /*0018*/ 	.short	0x0002
        /*001a*/ 	.short	0x005a
        /*001c*/ 	.short	0x0082
	.zero		2


//--------------------- .nv.info                  --------------------------
	.section	.nv.info,"",@"SHT_CUDA_INFO"
	.align	4


	//----- nvinfo : EIATTR_REGCOUNT
	.align		4
        /*0000*/ 	.byte	0x04, 0x2f
        /*0002*/ 	.short	(.L_15 - .L_14)
	.align		4
.L_14:
        /*0004*/ 	.word	index@(_ZN7cutlass13device_kernelINS_4gemm6kernel13GemmUniversalIN4cute5tupleIJiiiiEEENS1_10collective13CollectiveMmaINS1_34MainloopSm90TmaGmmaWarpSpecializedILi3ENS5_IJNS4_1CILi1EEESB_SB_EEENS1_35KernelTmaWarpSpecializedCooperativeEEENS5_IJNSA_ILi256EEENSA_ILi32EEENSA_ILi128EEEEEENS_6half_tENS5_IJlSB_lEEESJ_SK_NS4_8TiledMMAINS4_8MMA_AtomIJNS4_4SM904GMMA25MMA_64x32x16_F32F16F16_SSILNSO_5MajorE0ELSQ_0ELNSO_7ScaleInE1ELSR_1EEEEEENS4_6LayoutINS5_IJNSA_ILi2EEESB_SB_EEENS5_IJSB_NSA_ILi0EEESX_EEEEENS5_IJNS4_10UnderscoreES10_S10_EEEEENS4_13SM90_TMA_LOADENS4_14ComposedLayoutINS4_7SwizzleILi3ELi4ELi3EEENS4_18smem_ptr_flag_bitsILi16EEENSU_INS5_IJNSA_ILi8EEENSA_ILi64EEEEEENS5_IJS1A_SB_EEEEEEEvNS4_8identityES13_S1E_vS1F_EENS_8epilogue10collective6detail29Sm90TmaWarpSpecializedAdapterINS1I_15DefaultEpilogueISJ_SK_SK_NS1H_6thread17LinearCombinationISJ_Li1EffLNS1M_9ScaleType4KindE0ELNS_15FloatRoundStyleE2ESJ_EENS1_15EpilogueDefaultEEEEEvvEEEEvNT_6ParamsE)
        /*0008*/ 	.word	0x000000a8


	//----- nvinfo : EIATTR_FRAME_SIZE
	.align		4
.L_15:
        /*000c*/ 	.byte	0x04, 0x11
        /*000e*/ 	.short	(.L_17 - .L_16)
	.align		4
.L_16:
        /*0010*/ 	.word	index@(_ZN7cutlass13device_kernelINS_4gemm6kernel13GemmUniversalIN4cute5tupleIJiiiiEEENS1_10collective13CollectiveMmaINS1_34MainloopSm90TmaGmmaWarpSpecializedILi3ENS5_IJNS4_1CILi1EEESB_SB_EEENS1_35KernelTmaWarpSpecializedCooperativeEEENS5_IJNSA_ILi256EEENSA_ILi32EEENSA_ILi128EEEEEENS_6half_tENS5_IJlSB_lEEESJ_SK_NS4_8TiledMMAINS4_8MMA_AtomIJNS4_4SM904GMMA25MMA_64x32x16_F32F16F16_SSILNSO_5MajorE0ELSQ_0ELNSO_7ScaleInE1ELSR_1EEEEEENS4_6LayoutINS5_IJNSA_ILi2EEESB_SB_EEENS5_IJSB_NSA_ILi0EEESX_EEEEENS5_IJNS4_10UnderscoreES10_S10_EEEEENS4_13SM90_TMA_LOADENS4_14ComposedLayoutINS4_7SwizzleILi3ELi4ELi3EEENS4_18smem_ptr_flag_bitsILi16EEENSU_INS5_IJNSA_ILi8EEENSA_ILi64EEEEEENS5_IJS1A_SB_EEEEEEEvNS4_8identityES13_S1E_vS1F_EENS_8epilogue10collective6detail29Sm90TmaWarpSpecializedAdapterINS1I_15DefaultEpilogueISJ_SK_SK_NS1H_6thread17LinearCombinationISJ_Li1EffLNS1M_9ScaleType4KindE0ELNS_15FloatRoundStyleE2ESJ_EENS1_15EpilogueDefaultEEEEEvvEEEEvNT_6ParamsE)
        /*0014*/ 	.word	0x00000000


	//----- nvinfo : EIATTR_MIN_STACK_SIZE
	.align		4
.L_17:
        /*0018*/ 	.byte	0x04, 0x12
        /*001a*/ 	.short	(.L_19 - .L_18)
	.align		4
.L_18:
        /*001c*/ 	.word	index@(_ZN7cutlass13device_kernelINS_4gemm6kernel13GemmUniversalIN4cute5tupleIJiiiiEEENS1_10collective13CollectiveMmaINS1_34MainloopSm90TmaGmmaWarpSpecializedILi3ENS5_IJNS4_1CILi1EEESB_SB_EEENS1_35KernelTmaWarpSpecializedCooperativeEEENS5_IJNSA_ILi256EEENSA_ILi32EEENSA_ILi128EEEEEENS_6half_tENS5_IJlSB_lEEESJ_SK_NS4_8TiledMMAINS4_8MMA_AtomIJNS4_4SM904GMMA25MMA_64x32x16_F32F16F16_SSILNSO_5MajorE0ELSQ_0ELNSO_7ScaleInE1ELSR_1EEEEEENS4_6LayoutINS5_IJNSA_ILi2EEESB_SB_EEENS5_IJSB_NSA_ILi0EEESX_EEEEENS5_IJNS4_10UnderscoreES10_S10_EEEEENS4_13SM90_TMA_LOADENS4_14ComposedLayoutINS4_7SwizzleILi3ELi4ELi3EEENS4_18smem_ptr_flag_bitsILi16EEENSU_INS5_IJNSA_ILi8EEENSA_ILi64EEEEEENS5_IJS1A_SB_EEEEEEEvNS4_8identityES13_S1E_vS1F_EENS_8epilogue10collective6detail29Sm90TmaWarpSpecializedAdapterINS1I_15DefaultEpilogueISJ_SK_SK_NS1H_6thread17LinearCombinationISJ_Li1EffLNS1M_9ScaleType4KindE0ELNS_15FloatRoundStyleE2ESJ_EENS1_15EpilogueDefaultEEEEEvvEEEEvNT_6ParamsE)
        /*0020*/ 	.word	0x00000000
.L_19:


//--------------------- .nv.compat                --------------------------
	.section	.nv.compat,"",@"SHT_CUDA_COMPAT_INFO"
	.align	4
        /*0000*/ 	.byte	0x02, 0x09, 0x01, 0x00, 0x02, 0x02, 0x04, 0x00, 0x02, 0x05, 0x05, 0x00, 0x03, 0x07, 0x01, 0x01
        /*0010*/ 	.byte	0x02, 0x03, 0x01, 0x00, 0x02, 0x06, 0x01, 0x00, 0x04, 0x0b, 0x08, 0x00, 0x00, 0x00, 0x00, 0x00
        /*0020*/ 	.byte	0x00, 0x00, 0x00, 0x00


//--------------------- .nv.info._ZN7cutlass13device_kernelINS_4gemm6kernel13GemmUniversalIN4cute5tupleIJiiiiEEENS1_10collective13CollectiveMmaINS1_34MainloopSm90TmaGmmaWarpSpecializedILi3ENS5_IJNS4_1CILi1EEESB_SB_EEENS1_35KernelTmaWarpSpecializedCooperativeEEENS5_IJNSA_ILi256EEENSA_ILi32EEENSA_ILi128EEEEEENS_6half_tENS5_IJlSB_lEEESJ_SK_NS4_8TiledMMAINS4_8MMA_AtomIJNS4_4SM904GMMA25MMA_64x32x16_F32F16F16_SSILNSO_5MajorE0ELSQ_0ELNSO_7ScaleInE1ELSR_1EEEEEENS4_6LayoutINS5_IJNSA_ILi2EEESB_SB_EEENS5_IJSB_NSA_ILi0EEESX_EEEEENS5_IJNS4_10UnderscoreES10_S10_EEEEENS4_13SM90_TMA_LOADENS4_14ComposedLayoutINS4_7SwizzleILi3ELi4ELi3EEENS4_18smem_ptr_flag_bitsILi16EEENSU_INS5_IJNSA_ILi8EEENSA_ILi64EEEEEENS5_IJS1A_SB_EEEEEEEvNS4_8identityES13_S1E_vS1F_EENS_8epilogue10collective6detail29Sm90TmaWarpSpecializedAdapterINS1I_15DefaultEpilogueISJ_SK_SK_NS1H_6thread17LinearCombinationISJ_Li1EffLNS1M_9ScaleType4KindE0ELNS_15FloatRoundStyleE2ESJ_EENS1_15EpilogueDefaultEEEEEvvEEEEvNT_6ParamsE --------------------------
	.section	.nv.info._ZN7cutlass13device_kernelINS_4gemm6kernel13GemmUniversalIN4cute5tupleIJiiiiEEENS1_10collective13CollectiveMmaINS1_34MainloopSm90TmaGmmaWarpSpecializedILi3ENS5_IJNS4_1CILi1EEESB_SB_EEENS1_35KernelTmaWarpSpecializedCooperativeEEENS5_IJNSA_ILi256EEENSA_ILi32EEENSA_ILi128EEEEEENS_6half_tENS5_IJlSB_lEEESJ_SK_NS4_8TiledMMAINS4_8MMA_AtomIJNS4_4SM904GMMA25MMA_64x32x16_F32F16F16_SSILNSO_5MajorE0ELSQ_0ELNSO_7ScaleInE1ELSR_1EEEEEENS4_6LayoutINS5_IJNSA_ILi2EEESB_SB_EEENS5_IJSB_NSA_ILi0EEESX_EEEEENS5_IJNS4_10UnderscoreES10_S10_EEEEENS4_13SM90_TMA_LOADENS4_14ComposedLayoutINS4_7SwizzleILi3ELi4ELi3EEENS4_18smem_ptr_flag_bitsILi16EEENSU_INS5_IJNSA_ILi8EEENSA_ILi64EEEEEENS5_IJS1A_SB_EEEEEEEvNS4_8identityES13_S1E_vS1F_EENS_8epilogue10collective6detail29Sm90TmaWarpSpecializedAdapterINS1I_15DefaultEpilogueISJ_SK_SK_NS1H_6thread17LinearCombinationISJ_Li1EffLNS1M_9ScaleType4KindE0ELNS_15FloatRoundStyleE2ESJ_EENS1_15EpilogueDefaultEEEEEvvEEEEvNT_6ParamsE,"",@"SHT_CUDA_INFO"
	.sectionflags	@""
	.align	4


	//----- nvinfo : EIATTR_CUDA_API_VERSION
	.align		4
        /*0000*/ 	.byte	0x04, 0x37
        /*0002*/ 	.short	(.L_21 - .L_20)
.L_20:
        /*0004*/ 	.word	0x00000082


	//----- nvinfo : EIATTR_KPARAM_INFO
	.align		4
.L_21:
        /*0008*/ 	.byte	0x04, 0x17
        /*000a*/ 	.short	(.L_23 - .L_22)
.L_22:
        /*000c*/ 	.word	0x00000000
        /*0010*/ 	.short	0x0000
        /*0012*/ 	.short	0x0070
        /*0014*/ 	.byte	0x00, 0xf0, 0x01, 0x10


	//----- nvinfo : EIATTR_SPARSE_MMA_MASK
	.align		4
.L_23:
        /*0018*/ 	.byte	0x03, 0x50
        /*001a*/ 	.short	0x0000


	//----- nvinfo : EIATTR_MAXREG_COUNT
	.align		4
        /*001c*/ 	.byte	0x03, 0x1b
        /*001e*/ 	.short	0x00a8


	//----- nvinfo : EIATTR_NUM_BARRIERS
	.align		4
        /*0020*/ 	.byte	0x02, 0x4c
        /*0022*/ 	.byte	0x01
	.zero		1


	//----- nvinfo : EIATTR_EXTERNS
	.align		4
        /*0024*/ 	.byte	0x04, 0x0f
        /*0026*/ 	.short	(.L_25 - .L_24)


	//   ....[0]....
	.align		4
.L_24:
        /*0028*/ 	.word	index@(__assertfail)


	//----- nvinfo : EIATTR_MERCURY_ISA_VERSION
	.align		4
.L_25:
        /*002c*/ 	.byte	0x03, 0x5f
        /*002e*/ 	.short	0x0101


	//----- nvinfo : EIATTR_INT_WARP_WIDE_INSTR_OFFSETS
	.align		4
        /*0030*/ 	.byte	0x04, 0x31
        /*0032*/ 	.short	(.L_27 - .L_26)


	//   ....[0]....
.L_26:
        /*0034*/ 	.word	0x00000390


	//   ....[1]....
        /*0038*/ 	.word	0x000003c0


	//   ....[2]....
        /*003c*/ 	.word	0x000004a0


	//----- nvinfo : EIATTR_COOP_GROUP_MASK_REGIDS
	.align		4
.L_27:
        /*0040*/ 	.byte	0x04, 0x29
        /*0042*/ 	.short	(.L_29 - .L_28)


	//   ....[0]....
.L_28:
        /*0044*/ 	.word	0xffffffff


	//   ....[1]....
        /*0048*/ 	.word	0xffffffff


	//   ....[2]....
        /*004c*/ 	.word	0xffffffff


	//   ....[3]....
        /*0050*/ 	.word	0xffffffff


	//   ....[4]....
        /*0054*/ 	.word	0xffffffff


	//----- nvinfo : EIATTR_COOP_GROUP_INSTR_OFFSETS
	.align		4
.L_29:
        /*0058*/ 	.byte	0x04, 0x28
        /*005a*/ 	.short	(.L_31 - .L_30)


	//   ....[0]....
.L_30:
        /*005c*/ 	.word	0x00000060


	//   ....[1]....
        /*0060*/ 	.word	0x00000070


	//   ....[2]....
        /*0064*/ 	.word	0x00000130


	//   ....[3]....
        /*0068*/ 	.word	0x000002a0


	//   ....[4]....
        /*006c*/ 	.word	0x00000f50


	//----- nvinfo : EIATTR_REG_RECONFIG
	.align		4
.L_31:
        /*0070*/ 	.byte	0x01, 0x54
	.zero		2


	//----- nvinfo : EIATTR_SYSCALL_OFFSETS
	.align		4
        /*0074*/ 	.byte	0x04, 0x46
        /*0076*/ 	.short	(.L_33 - .L_32)


	//   ....[0]....
.L_32:
        /*0078*/ 	.word	0x00001110


	//----- nvinfo : EIATTR_MBARRIER_INSTR_OFFSETS
	.align		4
.L_33:
        /*007c*/ 	.byte	0x04, 0x39
        /*007e*/ 	.short	(.L_35 - .L_34)


	//   ....[0]....
.L_34:
        /*0080*/ 	.word	0x00000230
        /*0084*/ 	.word	0x000000ff
        /*0088*/ 	.word	0x00000000
        /*008c*/ 	.short	0x0100
        /*008e*/ 	.byte	0x08
	.zero		1


	//   ....[1]....
        /*0090*/ 	.word	0x00000240
        /*0094*/ 	.word	0x000000ff
        /*0098*/ 	.word	0x00000018
        /*009c*/ 	.short	0x0100
        /*009e*/ 	.byte	0x08
	.zero		1


	//   ....[2]....
        /*00a0*/ 	.word	0x00000250
        /*00a4*/ 	.word	0x000000ff
        /*00a8*/ 	.word	0x00000008
        /*00ac*/ 	.short	0x0100
        /*00ae*/ 	.byte	0x08
	.zero		1


	//   ....[3]....
        /*00b0*/ 	.word	0x00000260
        /*00b4*/ 	.word	0x000000ff
        /*00b8*/ 	.word	0x00000020
        /*00bc*/ 	.short	0x0100
        /*00be*/ 	.byte	0x08
	.zero		1


	//   ....[4]....
        /*00c0*/ 	.word	0x00000270
        /*00c4*/ 	.word	0x000000ff
        /*00c8*/ 	.word	0x00000010
        /*00cc*/ 	.short	0x0100
        /*00ce*/ 	.byte	0x08
	.zero		1


	//   ....[5]....
        /*00d0*/ 	.word	0x00000280
        /*00d4*/ 	.word	0x000000ff
        /*00d8*/ 	.word	0x00000028
        /*00dc*/ 	.short	0x0100
        /*00de*/ 	.byte	0x08
	.zero		1


	//   ....[6]....
        /*00e0*/ 	.word	0x00000510
        /*00e4*/ 	.word	0x000000ff
        /*00e8*/ 	.word	0x00000040
        /*00ec*/ 	.short	0x0100
        /*00ee*/ 	.byte	0x06
	.zero		1


	//   ....[7]....
        /*00f0*/ 	.word	0x00000570
        /*00f4*/ 	.word	0x000000ff
        /*00f8*/ 	.word	0x00000048
        /*00fc*/ 	.short	0x0100
        /*00fe*/ 	.byte	0x06
	.zero		1


	//   ....[8]....
        /*0100*/ 	.word	0x00001190
        /*0104*/ 	.word	0x00000003
        /*0108*/ 	.word	0x00000000
        /*010c*/ 	.short	0x010a
        /*010e*/ 	.byte	0x3f
	.zero		1


	//   ....[9]....
        /*0110*/ 	.word	0x000011d0
        /*0114*/ 	.word	0x00000003
        /*0118*/ 	.word	0x00000000
        /*011c*/ 	.short	0x010a
        /*011e*/ 	.byte	0x3f
	.zero		1


	//   ....[10]....
        /*0120*/ 	.word	0x00001a40
        /*0124*/ 	.word	0x000000ff
        /*0128*/ 	.word	0x00000000
        /*012c*/ 	.short	0x010a
        /*012e*/ 	.byte	0x09
	.zero		1


	//   ....[11]....
        /*0130*/ 	.word	0x00001a80
        /*0134*/ 	.word	0x000000ff
        /*0138*/ 	.word	0x00000000
        /*013c*/ 	.short	0x010a
        /*013e*/ 	.byte	0x09
	.zero		1


	//   ....[12]....
        /*0140*/ 	.word	0x000021a0
        /*0144*/ 	.word	0x000000ff
        /*0148*/ 	.word	0x00000000
        /*014c*/ 	.short	0x0101
        /*014e*/ 	.byte	0x08
	.zero		1


	//   ....[13]....
        /*0150*/ 	.word	0x000023a0
        /*0154*/ 	.word	0x000000ff
        /*0158*/ 	.word	0x00000000
        /*015c*/ 	.short	0x0101
        /*015e*/ 	.byte	0x06
	.zero		1


	//   ....[14]....
        /*0160*/ 	.word	0x00005ca0
        /*0164*/ 	.word	0x0000000e
        /*0168*/ 	.word	0x00000018
        /*016c*/ 	.short	0x010a
        /*016e*/ 	.byte	0x3f
	.zero		1


	//   ....[15]....
        /*0170*/ 	.word	0x000060e0
        /*0174*/ 	.word	0x00000006
        /*0178*/ 	.word	0x00000048
        /*017c*/ 	.short	0x0101
        /*017e*/ 	.byte	0x3f
	.zero		1


	//   ....[16]....
        /*0180*/ 	.word	0x00006810
        /*0184*/ 	.word	0x00000007
        /*0188*/ 	.word	0x00000000
        /*018c*/ 	.short	0x010a
        /*018e*/ 	.byte	0x3f
	.zero		1


	//   ....[17]....
        /*0190*/ 	.word	0x00006890
        /*0194*/ 	.word	0x00000009
        /*0198*/ 	.word	0x00000000
        /*019c*/ 	.short	0x010a
        /*019e*/ 	.byte	0x3f
	.zero		1


	//   ....[18]....
        /*01a0*/ 	.word	0x00006920
        /*01a4*/ 	.word	0x00000003
        /*01a8*/ 	.word	0x00000000
        /*01ac*/ 	.short	0x010a
        /*01ae*/ 	.byte	0x3f
	.zero		1


	//   ....[19]....
        /*01b0*/ 	.word	0x00006980
        /*01b4*/ 	.word	0x00000003
        /*01b8*/ 	.word	0x00000000
        /*01bc*/ 	.short	0x010a
        /*01be*/ 	.byte	0x3f
	.zero		1


	//   ....[20]....
        /*01c0*/ 	.word	0x000069e0
        /*01c4*/ 	.word	0x00000004
        /*01c8*/ 	.word	0x00000000
        /*01cc*/ 	.short	0x010a
        /*01ce*/ 	.byte	0x3f
	.zero		1


	//   ....[21]....
        /*01d0*/ 	.word	0x00006ab0
        /*01d4*/ 	.word	0x0000000e
        /*01d8*/ 	.word	0x00000018
        /*01dc*/ 	.short	0x010a
        /*01de*/ 	.byte	0x3f
	.zero		1


	//   ....[22]....
        /*01e0*/ 	.word	0x00006b80
        /*01e4*/ 	.word	0x00000007
        /*01e8*/ 	.word	0x00000000
        /*01ec*/ 	.short	0x010a
        /*01ee*/ 	.byte	0x3f
	.zero		1


	//   ....[23]....
        /*01f0*/ 	.word	0x00006bd0
        /*01f4*/ 	.word	0x00000009
        /*01f8*/ 	.word	0x00000000
        /*01fc*/ 	.short	0x010a
        /*01fe*/ 	.byte	0x3f
	.zero		1


	//----- nvinfo : EIATTR_NUM_MBARRIERS
	.align		4
.L_35:
        /*0200*/ 	.byte	0x03, 0x38
        /*0202*/ 	.short	0x0008


	//----- nvinfo : EIATTR_EXIT_INSTR_OFFSETS
	.align		4
        /*0204*/ 	.byte	0x04, 0x1c
        /*0206*/ 	.short	(.L_37 - .L_36)


	//   ....[0]....
.L_36:
        /*0208*/ 	.word	0x000005c0


	//   ....[1]....
        /*020c*/ 	.word	0x00000e80


	//   ....[2]....
        /*0210*/ 	.word	0x00005310


	//   ....[3]....
        /*0214*/ 	.word	0x00005940


	//   ....[4]....
        /*0218*/ 	.word	0x00006970


	//----- nvinfo : EIATTR_MAX_THREADS
	.align		4
.L_37:
        /*021c*/ 	.byte	0x04, 0x05
        /*021e*/ 	.short	(.L_39 - .L_38)
.L_38:
        /*0220*/ 	.word	0x00000180
        /*0224*/ 	.word	0x00000001
        /*0228*/ 	.word	0x00000001


	//----- nvinfo : EIATTR_CRS_STACK_SIZE
	.align		4
.L_39:
        /*022c*/ 	.byte	0x04, 0x1e
        /*022e*/ 	.short	(.L_41 - .L_40)
.L_40:
        /*0230*/ 	.word	0x00000000


	//----- nvinfo : EIATTR_CBANK_PARAM_SIZE
	.align		4
.L_41:
        /*0234*/ 	.byte	0x03, 0x19
        /*0236*/ 	.short	0x0470


	//----- nvinfo : EIATTR_PARAM_CBANK
	.align		4
        /*0238*/ 	.byte	0x04, 0x0a
        /*023a*/ 	.short	(.L_43 - .L_42)
	.align		4
.L_42:
        /*023c*/ 	.word	index@(.nv.constant0._ZN7cutlass13device_kernelINS_4gemm6kernel13GemmUniversalIN4cute5tupleIJiiiiEEENS1_10collective13CollectiveMmaINS1_34MainloopSm90TmaGmmaWarpSpecializedILi3ENS5_IJNS4_1CILi1EEESB_SB_EEENS1_35KernelTmaWarpSpecializedCooperativeEEENS5_IJNSA_ILi256EEENSA_ILi32EEENSA_ILi128EEEEEENS_6half_tENS5_IJlSB_lEEESJ_SK_NS4_8TiledMMAINS4_8MMA_AtomIJNS4_4SM904GMMA25MMA_64x32x16_F32F16F16_SSILNSO_5MajorE0ELSQ_0ELNSO_7ScaleInE1ELSR_1EEEEEENS4_6LayoutINS5_IJNSA_ILi2EEESB_SB_EEENS5_IJSB_NSA_ILi0EEESX_EEEEENS5_IJNS4_10UnderscoreES10_S10_EEEEENS4_13SM90_TMA_LOADENS4_14ComposedLayoutINS4_7SwizzleILi3ELi4ELi3EEENS4_18smem_ptr_flag_bitsILi16EEENSU_INS5_IJNSA_ILi8EEENSA_ILi64EEEEEENS5_IJS1A_SB_EEEEEEEvNS4_8identityES13_S1E_vS1F_EENS_8epilogue10collective6detail29Sm90TmaWarpSpecializedAdapterINS1I_15DefaultEpilogueISJ_SK_SK_NS1H_6thread17LinearCombinationISJ_Li1EffLNS1M_9ScaleType4KindE0ELNS_15FloatRoundStyleE2ESJ_EENS1_15EpilogueDefaultEEEEEvvEEEEvNT_6ParamsE)
        /*0240*/ 	.short	0x0210
        /*0242*/ 	.short	0x0470


	//----- nvinfo : EIATTR_SW_WAR
	.align		4
.L_43:
        /*0244*/ 	.byte	0x04, 0x36
        /*0246*/ 	.short	(.L_45 - .L_44)
.L_44:
        /*0248*/ 	.word	0x00000008
.L_45:


//--------------------- .nv.callgraph             --------------------------
	.section	.nv.callgraph,"",@"SHT_CUDA_CALLGRAPH"
	.align	4
	.sectionentsize	8
	.align		4
        /*0000*/ 	.word	0x00000000
	.align		4
        /*0004*/ 	.word	0xffffffff
	.align		4
        /*0008*/ 	.word	index@(_ZN7cutlass13device_kernelINS_4gemm6kernel13GemmUniversalIN4cute5tupleIJiiiiEEENS1_10collective13CollectiveMmaINS1_34MainloopSm90TmaGmmaWarpSpecializedILi3ENS5_IJNS4_1CILi1EEESB_SB_EEENS1_35KernelTmaWarpSpecializedCooperativeEEENS5_IJNSA_ILi256EEENSA_ILi32EEENSA_ILi128EEEEEENS_6half_tENS5_IJlSB_lEEESJ_SK_NS4_8TiledMMAINS4_8MMA_AtomIJNS4_4SM904GMMA25MMA_64x32x16_F32F16F16_SSILNSO_5MajorE0ELSQ_0ELNSO_7ScaleInE1ELSR_1EEEEEENS4_6LayoutINS5_IJNSA_ILi2EEESB_SB_EEENS5_IJSB_NSA_ILi0EEESX_EEEEENS5_IJNS4_10UnderscoreES10_S10_EEEEENS4_13SM90_TMA_LOADENS4_14ComposedLayoutINS4_7SwizzleILi3ELi4ELi3EEENS4_18smem_ptr_flag_bitsILi16EEENSU_INS5_IJNSA_ILi8EEENSA_ILi64EEEEEENS5_IJS1A_SB_EEEEEEEvNS4_8identityES13_S1E_vS1F_EENS_8epilogue10collective6detail29Sm90TmaWarpSpecializedAdapterINS1I_15DefaultEpilogueISJ_SK_SK_NS1H_6thread17LinearCombinationISJ_Li1EffLNS1M_9ScaleType4KindE0ELNS_15FloatRoundStyleE2ESJ_EENS1_15EpilogueDefaultEEEEEvvEEEEvNT_6ParamsE)
	.align		4
        /*000c*/ 	.word	index@(__assertfail)
	.align		4
        /*0010*/ 	.word	0x00000000
	.align		4
        /*0014*/ 	.word	0xfffffffe
	.align		4
        /*0018*/ 	.word	0x00000000
	.align		4
        /*001c*/ 	.word	0xfffffffd
	.align		4
        /*0020*/ 	.word	0x00000000
	.align		4
        /*0024*/ 	.word	0xfffffffc


//--------------------- .nv.constant4             --------------------------
	.section	.nv.constant4,"a",@progbits
	.align	8
	.align		8
.nv.constant4:
        /*0000*/ 	.dword	__assertfail
	.align		8
        /*0008*/ 	.dword	__unnamed_1
	.align		8
        /*0010*/ 	.dword	_ZN40_INTERNAL_c66b2405_4_k_cu_cb1d94cf_135284cuda3std3__45__cpo5beginE
	.align		8
        /*0018*/ 	.dword	_ZN40_INTERNAL_c66b2405_4_k_cu_cb1d94cf_135284cuda3std3__45__cpo3endE
	.align		8
        /*0020*/ 	.dword	_ZN40_INTERNAL_c66b2405_4_k_cu_cb1d94cf_135284cuda3std3__45__cpo6cbeginE
	.align		8
        /*0028*/ 	.dword	_ZN40_INTERNAL_c66b2405_4_k_cu_cb1d94cf_135284cuda3std3__45__cpo4cendE
	.align		8
        /*0030*/ 	.dword	_ZN40_INTERNAL_c66b2405_4_k_cu_cb1d94cf_135284cuda3std3__442_GLOBAL__N__c66b2405_4_k_cu_cb1d94cf_135286ignoreE
	.align		8
        /*0038*/ 	.dword	_ZN40_INTERNAL_c66b2405_4_k_cu_cb1d94cf_135284cuda3std3__419piecewise_constructE
	.align		8
        /*0040*/ 	.dword	_ZN40_INTERNAL_c66b2405_4_k_cu_cb1d94cf_135284cuda3std3__48in_placeE
	.align		8
        /*0048*/ 	.dword	_ZN40_INTERNAL_c66b2405_4_k_cu_cb1d94cf_135284cuda3std6ranges3__45__cpo4swapE
	.align		8
        /*0050*/ 	.dword	_ZN40_INTERNAL_c66b2405_4_k_cu_cb1d94cf_135284cuda3std6ranges3__45__cpo9iter_moveE
	.align		8
        /*0058*/ 	.dword	_ZN40_INTERNAL_c66b2405_4_k_cu_cb1d94cf_135284cute7productE
	.align		8
        /*0060*/ 	.dword	_ZN40_INTERNAL_c66b2405_4_k_cu_cb1d94cf_135284cute1_E
	.align		8
        /*0068*/ 	.dword	$str$22
	.align		8
        /*0070*/ 	.dword	$str$23


//--------------------- .text._ZN7cutlass13device_kernelINS_4gemm6kernel13GemmUniversalIN4cute5tupleIJiiiiEEENS1_10collective13CollectiveMmaINS1_34MainloopSm90TmaGmmaWarpSpecializedILi3ENS5_IJNS4_1CILi1EEESB_SB_EEENS1_35KernelTmaWarpSpecializedCooperativeEEENS5_IJNSA_ILi256EEENSA_ILi32EEENSA_ILi128EEEEEENS_6half_tENS5_IJlSB_lEEESJ_SK_NS4_8TiledMMAINS4_8MMA_AtomIJNS4_4SM904GMMA25MMA_64x32x16_F32F16F16_SSILNSO_5MajorE0ELSQ_0ELNSO_7ScaleInE1ELSR_1EEEEEENS4_6LayoutINS5_IJNSA_ILi2EEESB_SB_EEENS5_IJSB_NSA_ILi0EEESX_EEEEENS5_IJNS4_10UnderscoreES10_S10_EEEEENS4_13SM90_TMA_LOADENS4_14ComposedLayoutINS4_7SwizzleILi3ELi4ELi3EEENS4_18smem_ptr_flag_bitsILi16EEENSU_INS5_IJNSA_ILi8EEENSA_ILi64EEEEEENS5_IJS1A_SB_EEEEEEEvNS4_8identityES13_S1E_vS1F_EENS_8epilogue10collective6detail29Sm90TmaWarpSpecializedAdapterINS1I_15DefaultEpilogueISJ_SK_SK_NS1H_6thread17LinearCombinationISJ_Li1EffLNS1M_9ScaleType4KindE0ELNS_15FloatRoundStyleE2ESJ_EENS1_15EpilogueDefaultEEEEEvvEEEEvNT_6ParamsE --------------------------
	.section	.text._ZN7cutlass13device_kernelINS_4gemm6kernel13GemmUniversalIN4cute5tupleIJiiiiEEENS1_10collective13CollectiveMmaINS1_34MainloopSm90TmaGmmaWarpSpecializedILi3ENS5_IJNS4_1CILi1EEESB_SB_EEENS1_35KernelTmaWarpSpecializedCooperativeEEENS5_IJNSA_ILi256EEENSA_ILi32EEENSA_ILi128EEEEEENS_6half_tENS5_IJlSB_lEEESJ_SK_NS4_8TiledMMAINS4_8MMA_AtomIJNS4_4SM904GMMA25MMA_64x32x16_F32F16F16_SSILNSO_5MajorE0ELSQ_0ELNSO_7ScaleInE1ELSR_1EEEEEENS4_6LayoutINS5_IJNSA_ILi2EEESB_SB_EEENS5_IJSB_NSA_ILi0EEESX_EEEEENS5_IJNS4_10UnderscoreES10_S10_EEEEENS4_13SM90_TMA_LOADENS4_14ComposedLayoutINS4_7SwizzleILi3ELi4ELi3EEENS4_18smem_ptr_flag_bitsILi16EEENSU_INS5_IJNSA_ILi8EEENSA_ILi64EEEEEENS5_IJS1A_SB_EEEEEEEvNS4_8identityES13_S1E_vS1F_EENS_8epilogue10collective6detail29Sm90TmaWarpSpecializedAdapterINS1I_15DefaultEpilogueISJ_SK_SK_NS1H_6thread17LinearCombinationISJ_Li1EffLNS1M_9ScaleType4KindE0ELNS_15FloatRoundStyleE2ESJ_EENS1_15EpilogueDefaultEEEEEvvEEEEvNT_6ParamsE,"ax",@progbits
	.align	128
.text._ZN7cutlass13device_kernelINS_4gemm6kernel13GemmUniversalIN4cute5tupleIJiiiiEEENS1_10collective13CollectiveMmaINS1_34MainloopSm90TmaGmmaWarpSpecializedILi3ENS5_IJNS4_1CILi1EEESB_SB_EEENS1_35KernelTmaWarpSpecializedCooperativeEEENS5_IJNSA_ILi256EEENSA_ILi32EEENSA_ILi128EEEEEENS_6half_tENS5_IJlSB_lEEESJ_SK_NS4_8TiledMMAINS4_8MMA_AtomIJNS4_4SM904GMMA25MMA_64x32x16_F32F16F16_SSILNSO_5MajorE0ELSQ_0ELNSO_7ScaleInE1ELSR_1EEEEEENS4_6LayoutINS5_IJNSA_ILi2EEESB_SB_EEENS5_IJSB_NSA_ILi0EEESX_EEEEENS5_IJNS4_10UnderscoreES10_S10_EEEEENS4_13SM90_TMA_LOADENS4_14ComposedLayoutINS4_7SwizzleILi3ELi4ELi3EEENS4_18smem_ptr_flag_bitsILi16EEENSU_INS5_IJNSA_ILi8EEENSA_ILi64EEEEEENS5_IJS1A_SB_EEEEEEEvNS4_8identityES13_S1E_vS1F_EENS_8epilogue10collective6detail29Sm90TmaWarpSpecializedAdapterINS1I_15DefaultEpilogueISJ_SK_SK_NS1H_6thread17LinearCombinationISJ_Li1EffLNS1M_9ScaleType4KindE0ELNS_15FloatRoundStyleE2ESJ_EENS1_15EpilogueDefaultEEEEEvvEEEEvNT_6ParamsE:
        .type           _ZN7cutlass13device_kernelINS_4gemm6kernel13GemmUniversalIN4cute5tupleIJiiiiEEENS1_10collective13CollectiveMmaINS1_34MainloopSm90TmaGmmaWarpSpecializedILi3ENS5_IJNS4_1CILi1EEESB_SB_EEENS1_35KernelTmaWarpSpecializedCooperativeEEENS5_IJNSA_ILi256EEENSA_ILi32EEENSA_ILi128EEEEEENS_6half_tENS5_IJlSB_lEEESJ_SK_NS4_8TiledMMAINS4_8MMA_AtomIJNS4_4SM904GMMA25MMA_64x32x16_F32F16F16_SSILNSO_5MajorE0ELSQ_0ELNSO_7ScaleInE1ELSR_1EEEEEENS4_6LayoutINS5_IJNSA_ILi2EEESB_SB_EEENS5_IJSB_NSA_ILi0EEESX_EEEEENS5_IJNS4_10UnderscoreES10_S10_EEEEENS4_13SM90_TMA_LOADENS4_14ComposedLayoutINS4_7SwizzleILi3ELi4ELi3EEENS4_18smem_ptr_flag_bitsILi16EEENSU_INS5_IJNSA_ILi8EEENSA_ILi64EEEEEENS5_IJS1A_SB_EEEEEEEvNS4_8identityES13_S1E_vS1F_EENS_8epilogue10collective6detail29Sm90TmaWarpSpecializedAdapterINS1I_15DefaultEpilogueISJ_SK_SK_NS1H_6thread17LinearCombinationISJ_Li1EffLNS1M_9ScaleType4KindE0ELNS_15FloatRoundStyleE2ESJ_EENS1_15EpilogueDefaultEEEEEvvEEEEvNT_6ParamsE,@function
        .size           _ZN7cutlass13device_kernelINS_4gemm6kernel13GemmUniversalIN4cute5tupleIJiiiiEEENS1_10collective13CollectiveMmaINS1_34MainloopSm90TmaGmmaWarpSpecializedILi3ENS5_IJNS4_1CILi1EEESB_SB_EEENS1_35KernelTmaWarpSpecializedCooperativeEEENS5_IJNSA_ILi256EEENSA_ILi32EEENSA_ILi128EEEEEENS_6half_tENS5_IJlSB_lEEESJ_SK_NS4_8TiledMMAINS4_8MMA_AtomIJNS4_4SM904GMMA25MMA_64x32x16_F32F16F16_SSILNSO_5MajorE0ELSQ_0ELNSO_7ScaleInE1ELSR_1EEEEEENS4_6LayoutINS5_IJNSA_ILi2EEESB_SB_EEENS5_IJSB_NSA_ILi0EEESX_EEEEENS5_IJNS4_10UnderscoreES10_S10_EEEEENS4_13SM90_TMA_LOADENS4_14ComposedLayoutINS4_7SwizzleILi3ELi4ELi3EEENS4_18smem_ptr_flag_bitsILi16EEENSU_INS5_IJNSA_ILi8EEENSA_ILi64EEEEEENS5_IJS1A_SB_EEEEEEEvNS4_8identityES13_S1E_vS1F_EENS_8epilogue10collective6detail29Sm90TmaWarpSpecializedAdapterINS1I_15DefaultEpilogueISJ_SK_SK_NS1H_6thread17LinearCombinationISJ_Li1EffLNS1M_9ScaleType4KindE0ELNS_15FloatRoundStyleE2ESJ_EENS1_15EpilogueDefaultEEEEEvvEEEEvNT_6ParamsE,(.L_x_126 - _ZN7cutlass13device_kernelINS_4gemm6kernel13GemmUniversalIN4cute5tupleIJiiiiEEENS1_10collective13CollectiveMmaINS1_34MainloopSm90TmaGmmaWarpSpecializedILi3ENS5_IJNS4_1CILi1EEESB_SB_EEENS1_35KernelTmaWarpSpecializedCooperativeEEENS5_IJNSA_ILi256EEENSA_ILi32EEENSA_ILi128EEEEEENS_6half_tENS5_IJlSB_lEEESJ_SK_NS4_8TiledMMAINS4_8MMA_AtomIJNS4_4SM904GMMA25MMA_64x32x16_F32F16F16_SSILNSO_5MajorE0ELSQ_0ELNSO_7ScaleInE1ELSR_1EEEEEENS4_6LayoutINS5_IJNSA_ILi2EEESB_SB_EEENS5_IJSB_NSA_ILi0EEESX_EEEEENS5_IJNS4_10UnderscoreES10_S10_EEEEENS4_13SM90_TMA_LOADENS4_14ComposedLayoutINS4_7SwizzleILi3ELi4ELi3EEENS4_18smem_ptr_flag_bitsILi16EEENSU_INS5_IJNSA_ILi8EEENSA_ILi64EEEEEENS5_IJS1A_SB_EEEEEEEvNS4_8identityES13_S1E_vS1F_EENS_8epilogue10collective6detail29Sm90TmaWarpSpecializedAdapterINS1I_15DefaultEpilogueISJ_SK_SK_NS1H_6thread17LinearCombinationISJ_Li1EffLNS1M_9ScaleType4KindE0ELNS_15FloatRoundStyleE2ESJ_EENS1_15EpilogueDefaultEEEEEvvEEEEvNT_6ParamsE)
        .other          _ZN7cutlass13device_kernelINS_4gemm6kernel13GemmUniversalIN4cute5tupleIJiiiiEEENS1_10collective13CollectiveMmaINS1_34MainloopSm90TmaGmmaWarpSpecializedILi3ENS5_IJNS4_1CILi1EEESB_SB_EEENS1_35KernelTmaWarpSpecializedCooperativeEEENS5_IJNSA_ILi256EEENSA_ILi32EEENSA_ILi128EEEEEENS_6half_tENS5_IJlSB_lEEESJ_SK_NS4_8TiledMMAINS4_8MMA_AtomIJNS4_4SM904GMMA25MMA_64x32x16_F32F16F16_SSILNSO_5MajorE0ELSQ_0ELNSO_7ScaleInE1ELSR_1EEEEEENS4_6LayoutINS5_IJNSA_ILi2EEESB_SB_EEENS5_IJSB_NSA_ILi0EEESX_EEEEENS5_IJNS4_10UnderscoreES10_S10_EEEEENS4_13SM90_TMA_LOADENS4_14ComposedLayoutINS4_7SwizzleILi3ELi4ELi3EEENS4_18smem_ptr_flag_bitsILi16EEENSU_INS5_IJNSA_ILi8EEENSA_ILi64EEEEEENS5_IJS1A_SB_EEEEEEEvNS4_8identityES13_S1E_vS1F_EENS_8epilogue10collective6detail29Sm90TmaWarpSpecializedAdapterINS1I_15DefaultEpilogueISJ_SK_SK_NS1H_6thread17LinearCombinationISJ_Li1EffLNS1M_9ScaleType4KindE0ELNS_15FloatRoundStyleE2ESJ_EENS1_15EpilogueDefaultEEEEEvvEEEEvNT_6ParamsE,@"STO_CUDA_ENTRY STV_DEFAULT"
_ZN7cutlass13device_kernelINS_4gemm6kernel13GemmUniversalIN4cute5tupleIJiiiiEEENS1_10collective13CollectiveMmaINS1_34MainloopSm90TmaGmmaWarpSpecializedILi3ENS5_IJNS4_1CILi1EEESB_SB_EEENS1_35KernelTmaWarpSpecializedCooperativeEEENS5_IJNSA_ILi256EEENSA_ILi32EEENSA_ILi128EEEEEENS_6half_tENS5_IJlSB_lEEESJ_SK_NS4_8TiledMMAINS4_8MMA_AtomIJNS4_4SM904GMMA25MMA_64x32x16_F32F16F16_SSILNSO_5MajorE0ELSQ_0ELNSO_7ScaleInE1ELSR_1EEEEEENS4_6LayoutINS5_IJNSA_ILi2EEESB_SB_EEENS5_IJSB_NSA_ILi0EEESX_EEEEENS5_IJNS4_10UnderscoreES10_S10_EEEEENS4_13SM90_TMA_LOADENS4_14ComposedLayoutINS4_7SwizzleILi3ELi4ELi3EEENS4_18smem_ptr_flag_bitsILi16EEENSU_INS5_IJNSA_ILi8EEENSA_ILi64EEEEEENS5_IJS1A_SB_EEEEEEEvNS4_8identityES13_S1E_vS1F_EENS_8epilogue10collective6detail29Sm90TmaWarpSpecializedAdapterINS1I_15DefaultEpilogueISJ_SK_SK_NS1H_6thread17LinearCombinationISJ_Li1EffLNS1M_9ScaleType4KindE0ELNS_15FloatRoundStyleE2ESJ_EENS1_15EpilogueDefaultEEEEEvvEEEEvNT_6ParamsE:
[----:B------:R-:W0:Y:S01]  /*0000*/  LDC R1, c[0x0][0x28] ;  /* 0x00000a00ff017b82 */ /* 0x000e220000000800 */
[----:B------:R-:W1:Y:S01]  /*0010*/  S2R R18, SR_TID.X ;  /* 0x0000000000127919 */ /* 0x000e620000002100 */
[----:B------:R-:W-:Y:S01]  /*0020*/  ELECT P0, URZ, PT ;  /* 0x00000000003f782f */ /* 0x000fe20003800000 */
[----:B------:R-:W-:Y:S01]  /*0030*/  BSSY B0, `(.L_x_0) ;  /* 0x000000f000007945 */ /* 0x000fe20003800000 */
[--C-:B-1----:R-:W-:Y:S02]  /*0040*/  SHF.R.U32.HI R0, RZ, 0x5, R18.reuse ;  /* 0x00000005ff007819 */ /* 0x102fe40000011612 */
[----:B------:R-:W-:-:S03]  /*0050*/  SHF.R.U32.HI R22, RZ, 0x7, R18 ;  /* 0x00000007ff167819 */ /* 0x000fc60000011612 */
[----:B------:R-:W1:Y:S04]  /*0060*/  SHFL.IDX PT, R5, R0, RZ, 0x1f ;  /* 0x00001fff00057589 */ /* 0x000e6800000e0000 */
[----:B------:R2:W3:Y:S01]  /*0070*/  SHFL.IDX PT, R8, R22, RZ, 0x1f ;  /* 0x00001fff16087589 */ /* 0x0004e200000e0000 */
[----:B-1----:R-:W-:-:S13]  /*0080*/  ISETP.NE.OR P0, PT, R5, RZ, !P0 ;  /* 0x000000ff0500720c */ /* 0x002fda0004705670 */
[----:B0-23--:R-:W-:Y:S05]  /*0090*/  @P0 BRA `(.L_x_1) ;  /* 0x0000000000200947 */ /* 0x00dfea0003800000 */
[----:B------:R-:W-:Y:S02]  /*00a0*/  ULDC.64 UR4, c[0x0][0x198] ;  /* 0x0000660000047ab9 */ /* 0x000fe40000000a00 */
[----:B------:R-:W-:Y:S02]  /*00b0*/  UIADD3 UR6, UP0, UR4, 0xf0, URZ ;  /* 0x000000f004067890 */ /* 0x000fe4000ff1e03f */
[----:B------:R-:W-:Y:S02]  /*00c0*/  UIADD3 UR4, UP1, UR4, 0x1f0, URZ ;  /* 0x000001f004047890 */ /* 0x000fe4000ff3e03f */
[----:B------:R-:W-:Y:S02]  /*00d0*/  UIADD3.X UR7, URZ, UR5, URZ, UP0, !UPT ;  /* 0x000000053f077290 */ /* 0x000fe400087fe43f */
[----:B------:R-:W-:-:S07]  /*00e0*/  UIADD3.X UR5, URZ, UR5, URZ, UP1, !UPT ;  /* 0x000000053f057290 */ /* 0x000fce0008ffe43f */
[----:B------:R0:W-:Y:S02]  /*00f0*/  UTMACCTL.PF [UR6] ;  /* 0x00000000060079b9 */ /* 0x0001e40008040000 */
[----:B------:R0:W-:Y:S02]  /*0100*/  UTMACCTL.PF [UR4] ;  /* 0x00000000040079b9 */ /* 0x0001e40008040000 */
[----:B0-----:R-:W-:Y:S01]  /*0110*/  NOP ;  /* 0x0000000000007918 */ /* 0x001fe20000000000 */
.L_x_1:
[----:B------:R-:W-:Y:S05]  /*0120*/  BSYNC B0 ;  /* 0x0000000000007941 */ /* 0x000fea0003800000 */
.L_x_0:
[----:B------:R-:W0:Y:S02]  /*0130*/  SHFL.IDX PT, R2, R0, RZ, 0x1f ;  /* 0x00001fff00027589 */ /* 0x000e2400000e0000 */
[----:B0-----:R-:W-:-:S13]  /*0140*/  ISETP.NE.AND P0, PT, R2, RZ, PT ;  /* 0x000000ff0200720c */ /* 0x001fda0003f05270 */
[----:B------:R-:W-:Y:S05]  /*0150*/  @P0 BRA `(.L_x_2) ;  /* 0x0000000000500947 */ /* 0x000fea0003800000 */
[----:B------:R-:W0:Y:S01]  /*0160*/  S2UR UR8, SR_CgaCtaId ;  /* 0x00000000000879c3 */ /* 0x000e220000008800 */
[----:B------:R-:W-:Y:S01]  /*0170*/  UMOV UR4, 0x400 ;  /* 0x0000040000047882 */ /* 0x000fe20000000000 */
[----:B------:R-:W-:Y:S01]  /*0180*/  UMOV UR5, 0x1 ;  /* 0x0000000100057882 */ /* 0x000fe20000000000 */
[----:B------:R-:W-:Y:S01]  /*0190*/  UMOV UR6, 0x100 ;  /* 0x0000010000067882 */ /* 0x000fe20000000000 */
[----:B------:R-:W-:Y:S01]  /*01a0*/  ELECT P0, URZ, PT ;  /* 0x00000000003f782f */ /* 0x000fe20003800000 */
[----:B------:R-:W-:-:S04]  /*01b0*/  UIADD3 UR6, -UR6, 0x100000, URZ ;  /* 0x0010000006067890 */ /* 0x000fc8000fffe13f */
[----:B------:R-:W-:Y:S02]  /*01c0*/  USHF.L.U32 UR7, UR6, 0xb, URZ ;  /* 0x0000000b06077899 */ /* 0x000fe4000800063f */
[----:B------:R-:W-:Y:S02]  /*01d0*/  USHF.L.U32 UR6, UR6, 0x1, URZ ;  /* 0x0000000106067899 */ /* 0x000fe4000800063f */
[----:B0-----:R-:W-:Y:S02]  /*01e0*/  ULEA UR8, UR8, UR4, 0x18 ;  /* 0x0000000408087291 */ /* 0x001fe4000f8ec03f */
[----:B------:R-:W-:-:S04]  /*01f0*/  UIADD3 UR4, -UR5, 0x100000, URZ ;  /* 0x0010000005047890 */ /* 0x000fc8000fffe13f */
[----:B------:R-:W-:Y:S02]  /*0200*/  USHF.L.U32 UR5, UR4, 0xb, URZ ;  /* 0x0000000b04057899 */ /* 0x000fe4000800063f */
[----:B------:R-:W-:Y:S01]  /*0210*/  USHF.L.U32 UR4, UR4, 0x1, URZ ;  /* 0x0000000104047899 */ /* 0x000fe2000800063f */
[----:B------:R-:W0:Y:S11]  /*0220*/  FENCE.VIEW.ASYNC.S ;  /* 0x00000000000073c6 */ /* 0x000e360000000000 */
[----:B0-----:R0:W1:Y:S01]  /*0230*/  SYNCS.EXCH.64 URZ, [UR8], UR4 ;  /* 0x00000004083f75b2 */ /* 0x0010620008000100 */
[----:B------:R0:W2:Y:S01]  /*0240*/  SYNCS.EXCH.64 URZ, [UR8+0x18], UR6 ;  /* 0x00001806083f75b2 */ /* 0x0000a20008000100 */
[----:B------:R0:W3:Y:S01]  /*0250*/  SYNCS.EXCH.64 URZ, [UR8+0x8], UR4 ;  /* 0x00000804083f75b2 */ /* 0x0000e20008000100 */
[----:B------:R0:W4:Y:S01]  /*0260*/  SYNCS.EXCH.64 URZ, [UR8+0x20], UR6 ;  /* 0x00002006083f75b2 */ /* 0x0001220008000100 */
[----:B------:R0:W0:Y:S01]  /*0270*/  SYNCS.EXCH.64 URZ, [UR8+0x10], UR4 ;  /* 0x00001004083f75b2 */ /* 0x0000220008000100 */
[----:B------:R0:W0:Y:S01]  /*0280*/  SYNCS.EXCH.64 URZ, [UR8+0x28], UR6 ;  /* 0x00002806083f75b2 */ /* 0x0000220008000100 */
[----:B------:R-:W-:Y:S01]  /*0290*/  NOP ;  /* 0x0000000000007918 */ /* 0x000fe20000000000 */
.L_x_2:
[----:B------:R-:W5:Y:S01]  /*02a0*/  SHFL.IDX PT, R0, R0, RZ, 0x1f ;  /* 0x00001fff00007589 */ /* 0x000f6200000e0000 */
[----:B------:R-:W-:Y:S01]  /*02b0*/  ELECT P0, URZ, PT ;  /* 0x00000000003f782f */ /* 0x000fe20003800000 */
[----:B------:R-:W1:Y:S01]  /*02c0*/  LDC R2, c[0x0][0x65c] ;  /* 0x00019700ff027b82 */ /* 0x000e620000000800 */
[----:B------:R-:W-:Y:S01]  /*02d0*/  SHF.R.S32.HI R6, RZ, 0x1f, R5 ;  /* 0x0000001fff067819 */ /* 0x000fe20000011405 */
[----:B------:R-:W2:Y:S01]  /*02e0*/  S2R R3, SR_CTAID.Y ;  /* 0x0000000000037919 */ /* 0x000ea20000002600 */
[----:B0-----:R-:W-:Y:S01]  /*02f0*/  UMOV UR4, 0x20 ;  /* 0x0000002000047882 */ /* 0x001fe20000000000 */
[----:B------:R-:W-:Y:S01]  /*0300*/  ISETP.NE.AND P2, PT, R8, RZ, PT ;  /* 0x000000ff0800720c */ /* 0x000fe20003f45270 */
[----:B------:R-:W-:Y:S01]  /*0310*/  NOP ;  /* 0x0000000000007918 */ /* 0x000fe20000000000 */
[----:B------:R-:W0:Y:S01]  /*0320*/  S2R R4, SR_CTAID.X ;  /* 0x0000000000047919 */ /* 0x000e220000002500 */
[----:B------:R-:W-:Y:S01]  /*0330*/  LEA.HI R6, R6, R5, RZ, 0x2 ;  /* 0x0000000506067211 */ /* 0x000fe200078f10ff */
[----:B------:R-:W-:Y:S01]  /*0340*/  NOP ;  /* 0x0000000000007918 */ /* 0x000fe20000000000 */
[----:B-----5:R-:W-:-:S02]  /*0350*/  ISETP.NE.OR P0, PT, R0, RZ, !P0 ;  /* 0x000000ff0000720c */ /* 0x020fc40004705670 */
[----:B-1----:R-:W-:-:S04]  /*0360*/  ISETP.NE.AND P3, PT, R2, 0x1, PT ;  /* 0x000000010200780c */ /* 0x002fc80003f65270 */
[----:B------:R-:W-:Y:S02]  /*0370*/  P2R R0, PR, RZ, 0x8 ;  /* 0x00000008ff007803 */ /* 0x000fe40000000000 */
[----:B------:R-:W-:-:S05]  /*0380*/  LOP3.LUT R0, R6, 0xfffffffc, RZ, 0xc0, !PT ;  /* 0xfffffffc06007812 */ /* 0x000fca00078ec0ff */
[----:B------:R-:W-:Y:S01]  /*0390*/  VOTEU.ALL UP0, P0 ;  /* 0x00000000003f7886 */ /* 0x000fe20000000000 */
[----:B------:R-:W-:Y:S01]  /*03a0*/  IMAD.IADD R0, R5, 0x1, -R0 ;  /* 0x0000000105007824 */ /* 0x000fe200078e0a00 */
[----:B------:R-:W0:Y:S01]  /*03b0*/  @P3 LDC R17, c[0x0][0x10] ;  /* 0x00000400ff113b82 */ /* 0x000e220000000800 */
[----:B------:R-:W-:Y:S01]  /*03c0*/  VOTEU.ALL UP1, P0 ;  /* 0x00000000003f7886 */ /* 0x000fe20000020000 */
[----:B--2---:R-:W-:Y:S01]  /*03d0*/  @P3 IMAD.MOV.U32 R6, RZ, RZ, R3 ;  /* 0x000000ffff063224 */ /* 0x004fe200078e0003 */
[----:B------:R-:W-:Y:S01]  /*03e0*/  @!UP0 UMOV UR6, 0x400 ;  /* 0x0000040000068882 */ /* 0x000fe20000000000 */
[----:B------:R-:W-:-:S04]  /*03f0*/  @!UP0 UIADD3 UR4, -UR4, 0x100000, URZ ;  /* 0x0010000004048890 */ /* 0x000fc8000fffe13f */
[----:B------:R-:W-:Y:S02]  /*0400*/  @!UP0 USHF.L.U32 UR5, UR4, 0xb, URZ ;  /* 0x0000000b04058899 */ /* 0x000fe4000800063f */
[----:B------:R-:W-:Y:S01]  /*0410*/  @!UP0 USHF.L.U32 UR4, UR4, 0x1, URZ ;  /* 0x0000000104048899 */ /* 0x000fe2000800063f */
[----:B------:R-:W-:Y:S02]  /*0420*/  @P3 IMAD.MOV.U32 R7, RZ, RZ, RZ ;  /* 0x000000ffff073224 */ /* 0x000fe400078e00ff */
[----:B------:R-:W-:Y:S01]  /*0430*/  IMAD.MOV.U32 R5, RZ, RZ, RZ ;  /* 0x000000ffff057224 */ /* 0x000fe200078e00ff */
[----:B------:R-:W1:Y:S01]  /*0440*/  @!UP0 S2UR UR7, SR_CgaCtaId ;  /* 0x00000000000789c3 */ /* 0x000e620000008800 */
[----:B------:R-:W-:-:S07]  /*0450*/  @P3 IMAD.MOV.U32 R11, RZ, RZ, RZ ;  /* 0x000000ffff0b3224 */ /* 0x000fce00078e00ff */
[----:B------:R-:W2:Y:S01]  /*0460*/  @!P3 LDC R9, c[0x0][0xc] ;  /* 0x00000300ff09bb82 */ /* 0x000ea20000000800 */
[----:B0-----:R-:W-:-:S04]  /*0470*/  @P3 IMAD.WIDE.U32 R16, R4, R17, R6 ;  /* 0x0000001104103225 */ /* 0x001fc800078e0006 */
[----:B------:R-:W-:Y:S01]  /*0480*/  @P3 IMAD.IADD R17, R17, 0x1, R11 ;  /* 0x0000000111113824 */ /* 0x000fe200078e020b */
[----:B-1----:R-:W-:Y:S01]  /*0490*/  @!UP0 ULEA UR6, UR7, UR6, 0x18 ;  /* 0x0000000607068291 */ /* 0x002fe2000f8ec03f */
[----:B------:R-:W-:Y:S01]  /*04a0*/  VOTEU.ALL UP0, P0 ;  /* 0x00000000003f7886 */ /* 0x000fe20000000000 */
[----:B------:R-:W-:-:S04]  /*04b0*/  ISETP.NE.AND P0, PT, R0, 0x3, PT ;  /* 0x000000030000780c */ /* 0x000fc80003f05270 */
[----:B------:R-:W-:Y:S01]  /*04c0*/  ISETP.EQ.OR P0, PT, R0, RZ, !P0 ;  /* 0x000000ff0000720c */ /* 0x000fe20004702670 */
[----:B--2---:R-:W-:-:S03]  /*04d0*/  @!P3 IMAD.WIDE.U32 R6, R9, R3, R4 ;  /* 0x000000030906b225 */ /* 0x004fc600078e0004 */
[C---:B------:R-:W-:Y:S01]  /*04e0*/  ISETP.EQ.AND P0, PT, R8.reuse, RZ, P0 ;  /* 0x000000ff0800720c */ /* 0x040fe20000702270 */
[----:B------:R-:W-:Y:S01]  /*04f0*/  VIADD R8, R8, 0xffffffff ;  /* 0xffffffff08087836 */ /* 0x000fe20000000000 */
[----:B------:R-:W0:Y:S02]  /*0500*/  FENCE.VIEW.ASYNC.S ;  /* 0x00000000000073c6 */ /* 0x000e240000000000 */
[----:B0-----:R0:W3:Y:S01]  /*0510*/  @!UP0 SYNCS.EXCH.64 URZ, [UR6+0x40], UR4 ;  /* 0x00004004063f85b2 */ /* 0x0010e20008000100 */
[----:B------:R-:W-:Y:S01]  /*0520*/  @!P3 IMAD.MOV.U32 R16, RZ, RZ, R6 ;  /* 0x000000ffff10b224 */ /* 0x000fe200078e0006 */
[----:B------:R-:W-:Y:S01]  /*0530*/  SEL R19, RZ, 0x1, !P0 ;  /* 0x00000001ff137807 */ /* 0x000fe20004000000 */
[----:B------:R-:W-:Y:S01]  /*0540*/  @!P3 IMAD.MOV.U32 R17, RZ, RZ, R7 ;  /* 0x000000ffff11b224 */ /* 0x000fe200078e0007 */
[----:B------:R-:W-:-:S04]  /*0550*/  ISETP.GE.U32.AND P1, PT, R8, 0x2, PT ;  /* 0x000000020800780c */ /* 0x000fc80003f26070 */
[----:B------:R-:W-:Y:S01]  /*0560*/  SEL R19, R19, 0x2, P1 ;  /* 0x0000000213137807 */ /* 0x000fe20000800000 */
[----:B------:R0:W3:Y:S01]  /*0570*/  @!UP1 SYNCS.EXCH.64 URZ, [UR6+0x48], UR4 ;  /* 0x00004804063f95b2 */ /* 0x0000e20008000100 */
[----:B------:R-:W-:Y:S01]  /*0580*/  NOP ;  /* 0x0000000000007918 */ /* 0x000fe20000000000 */
[----:B---34-:R-:W-:Y:S06]  /*0590*/  BAR.SYNC.DEFER_BLOCKING 0x0 ;  /* 0x0000000000007b1d */ /* 0x018fec0000010000 */
[----:B------:R-:W-:Y:S05]  /*05a0*/  @!P2 BRA `(.L_x_3) ;  /* 0x0000004c005ca947 */ /* 0x000fea0003800000 */
[----:B------:R-:W-:-:S13]  /*05b0*/  ISETP.GT.U32.AND P0, PT, R8, 0x1, PT ;  /* 0x000000010800780c */ /* 0x000fda0003f04070 */
[----:B0-----:R-:W-:Y:S05]  /*05c0*/  @P0 EXIT ;  /* 0x000000000000094d */ /* 0x001fea0003800000 */
[----:B------:R-:W-:Y:S01]  /*05d0*/  ULDC.64 UR4, c[0x0][0x650] ;  /* 0x0001940000047ab9 */ /* 0x000fe20000000a00 */
[----:B------:R-:W-:Y:S01]  /*05e0*/  PRMT R0, RZ, 0x7610, R0 ;  /* 0x00007610ff007816 */ /* 0x000fe20000000000 */
[----:B------:R-:W-:Y:S01]  /*05f0*/  IMAD.MOV.U32 R60, RZ, RZ, -0x1 ;  /* 0xffffffffff3c7424 */ /* 0x000fe200078e00ff */
[----:B------:R-:W-:Y:S01]  /*0600*/  ISETP.GE.U32.AND P0, PT, R16, UR4, PT ;  /* 0x0000000410007c0c */ /* 0x000fe2000bf06070 */
[----:B------:R-:W-:Y:S02]  /*0610*/  IMAD.MOV.U32 R58, RZ, RZ, -0x1 ;  /* 0xffffffffff3a7424 */ /* 0x000fe400078e00ff */
[----:B------:R-:W-:Y:S01]  /*0620*/  IMAD.MOV.U32 R23, RZ, RZ, -0x1 ;  /* 0xffffffffff177424 */ /* 0x000fe200078e00ff */
[----:B------:R-:W-:-:S13]  /*0630*/  ISETP.GE.U32.AND.EX P0, PT, R17, UR5, PT, P0 ;  /* 0x0000000511007c0c */ /* 0x000fda000bf06100 */
[----:B------:R-:W-:Y:S05]  /*0640*/  @P0 BRA `(.L_x_4) ;  /* 0x0000000400540947 */ /* 0x000fea0003800000 */
[----:B------:R-:W0:Y:S01]  /*0650*/  LDC.64 R14, c[0x0][0x628] ;  /* 0x00018a00ff0e7b82 */ /* 0x000e220000000a00 */
[----:B------:R-:W-:Y:S01]  /*0660*/  IMAD.MOV.U32 R6, RZ, RZ, R16 ;  /* 0x000000ffff067224 */ /* 0x000fe200078e0010 */
[----:B------:R-:W-:-:S06]  /*0670*/  MOV R7, R17 ;  /* 0x0000001100077202 */ /* 0x000fcc0000000f00 */
[----:B------:R-:W1:Y:S08]  /*0680*/  LDC R0, c[0x0][0x630] ;  /* 0x00018c00ff007b82 */ /* 0x000e700000000800 */
[----:B------:R-:W2:Y:S01]  /*0690*/  LDC.64 R20, c[0x0][0x620] ;  /* 0x00018800ff147b82 */ /* 0x000ea20000000a00 */
[----:B0-----:R-:W-:-:S04]  /*06a0*/  ISETP.NE.U32.AND P0, PT, R14, RZ, PT ;  /* 0x000000ff0e00720c */ /* 0x001fc80003f05070 */
[----:B------:R-:W-:-:S13]  /*06b0*/  ISETP.NE.AND.EX P0, PT, R15, RZ, PT, P0 ;  /* 0x000000ff0f00720c */ /* 0x000fda0003f05300 */
[----:B-12---:R-:W-:Y:S05]  /*06c0*/  @!P0 BRA `(.L_x_5) ;  /* 0x0000000000288947 */ /* 0x006fea0003800000 */
[----:B------:R-:W0:Y:S02]  /*06d0*/  LDC R11, c[0x0][0x634] ;  /* 0x00018d00ff0b7b82 */ /* 0x000e240000000800 */
[----:B0-----:R-:W-:-:S05]  /*06e0*/  IADD3 R11, P0, R16, R11, RZ ;  /* 0x0000000b100b7210 */ /* 0x001fca0007f1e0ff */
[----:B------:R-:W-:-:S04]  /*06f0*/  IMAD.X R13, RZ, RZ, R17, P0 ;  /* 0x000000ffff0d7224 */ /* 0x000fc800000e0611 */
[----:B------:R-:W-:-:S04]  /*0700*/  IMAD.WIDE.U32 R6, R13, R14, RZ ;  /* 0x0000000e0d067225 */ /* 0x000fc800078e00ff */
[----:B------:R-:W-:-:S04]  /*0710*/  IMAD.WIDE.U32 R8, P0, R11, R15, R6 ;  /* 0x0000000f0b087225 */ /* 0x000fc80007800006 */
[----:B------:R-:W-:-:S04]  /*0720*/  IMAD.WIDE.U32 R6, R11, R14, RZ ;  /* 0x0000000e0b067225 */ /* 0x000fc800078e00ff */
[----:B------:R-:W-:Y:S01]  /*0730*/  IMAD.X R11, RZ, RZ, RZ, P0 ;  /* 0x000000ffff0b7224 */ /* 0x000fe200000e06ff */
[----:B------:R-:W-:Y:S01]  /*0740*/  IADD3 RZ, P0, R7, R8, RZ ;  /* 0x0000000807ff7210 */ /* 0x000fe20007f1e0ff */
[----:B------:R-:W-:-:S04]  /*0750*/  IMAD.MOV.U32 R10, RZ, RZ, R9 ;  /* 0x000000ffff0a7224 */ /* 0x000fc800078e0009 */
[----:B------:R-:W-:-:S08]  /*0760*/  IMAD.WIDE.U32.X R6, R13, R15, R10, P0 ;  /* 0x0000000f0d067225 */ /* 0x000fd000000e040a */
.L_x_5:
[-CC-:B------:R-:W-:Y:S01]  /*0770*/  SHF.R.U64 R23, R6, R0.reuse, R7.reuse ;  /* 0x0000000006177219 */ /* 0x180fe20000001207 */
[----:B------:R-:W0:Y:S01]  /*0780*/  LDC R10, c[0x0][0x618] ;  /* 0x00018600ff0a7b82 */ /* 0x000e220000000800 */
[----:B------:R-:W-:Y:S01]  /*0790*/  SHF.R.U32.HI R5, RZ, R0, R7 ;  /* 0x00000000ff057219 */ /* 0x000fe20000011607 */
[----:B------:R-:W-:Y:S01]  /*07a0*/  ULDC UR4, c[0x0][0x150] ;  /* 0x0000540000047ab9 */ /* 0x000fe20000000800 */
[----:B------:R-:W-:Y:S02]  /*07b0*/  IADD3 R9, P0, RZ, -R23, RZ ;  /* 0x80000017ff097210 */ /* 0x000fe40007f1e0ff */
[----:B------:R-:W-:-:S03]  /*07c0*/  I2FP.F32.U32 R0, R4 ;  /* 0x0000000400007245 */ /* 0x000fc60000201000 */
[----:B------:R-:W1:Y:S01]  /*07d0*/  LDC.64 R28, c[0x0][0x640] ;  /* 0x00019000ff1c7b82 */ /* 0x000e620000000a00 */
[----:B------:R-:W-:Y:S02]  /*07e0*/  IMAD.X R11, RZ, RZ, ~R5, P0 ;  /* 0x000000ffff0b7224 */ /* 0x000fe400000e0e05 */
[----:B------:R-:W-:Y:S01]  /*07f0*/  FMUL R0, R0, UR4 ;  /* 0x0000000400007c20 */ /* 0x000fe20008400000 */
[----:B------:R-:W-:Y:S01]  /*0800*/  IMAD.WIDE.U32 R6, R9, R20, R16 ;  /* 0x0000001409067225 */ /* 0x000fe200078e0010 */
[----:B------:R-:W-:-:S03]  /*0810*/  ULDC UR4, c[0x0][0x154] ;  /* 0x0000550000047ab9 */ /* 0x000fc60000000800 */
[----:B------:R-:W-:Y:S01]  /*0820*/  IMAD R8, R11, R20, RZ ;  /* 0x000000140b087224 */ /* 0x000fe200078e02ff */
[----:B------:R-:W2:Y:S01]  /*0830*/  LDC R5, c[0x0][0x144] ;  /* 0x00005100ff057b82 */ /* 0x000ea20000000800 */
[----:B------:R-:W3:Y:S02]  /*0840*/  F2I.U32.TRUNC.NTZ R0, R0 ;  /* 0x0000000000007305 */ /* 0x000ee4000020f000 */
[----:B------:R-:W-:-:S04]  /*0850*/  IMAD R9, R9, R21, R8 ;  /* 0x0000001509097224 */ /* 0x000fc800078e0208 */
[----:B------:R-:W-:Y:S01]  /*0860*/  IMAD.IADD R7, R7, 0x1, R9 ;  /* 0x0000000107077824 */ /* 0x000fe200078e0209 */
[----:B------:R-:W4:Y:S01]  /*0870*/  LDC R12, c[0x0][0x608] ;  /* 0x00018200ff0c7b82 */ /* 0x000f220000000800 */
[----:B------:R-:W-:-:S03]  /*0880*/  IMAD.MOV.U32 R9, RZ, RZ, -0x1 ;  /* 0xffffffffff097424 */ /* 0x000fc600078e00ff */
[-CC-:B0-----:R-:W-:Y:S02]  /*0890*/  SHF.R.U64 R20, R6, R10.reuse, R7.reuse ;  /* 0x0000000a06147219 */ /* 0x181fe40000001207 */
[----:B------:R-:W-:Y:S02]  /*08a0*/  I2FP.F32.U32 R6, R3 ;  /* 0x0000000300067245 */ /* 0x000fe40000201000 */
[----:B------:R-:W0:Y:S01]  /*08b0*/  LDC R26, c[0x0][0x658] ;  /* 0x00019600ff1a7b82 */ /* 0x000e220000000800 */
[----:B-1----:R-:W-:Y:S01]  /*08c0*/  ISETP.NE.U32.AND P0, PT, R28, RZ, PT ;  /* 0x000000ff1c00720c */ /* 0x002fe20003f05070 */
[----:B---3--:R-:W-:Y:S01]  /*08d0*/  IMAD.MOV R8, RZ, RZ, -R0 ;  /* 0x000000ffff087224 */ /* 0x008fe200078e0a00 */
[----:B------:R-:W-:Y:S01]  /*08e0*/  SHF.R.U32.HI R7, RZ, R10, R7 ;  /* 0x0000000aff077219 */ /* 0x000fe20000011607 */
[----:B------:R-:W-:Y:S01]  /*08f0*/  FMUL R6, R6, UR4 ;  /* 0x0000000406067c20 */ /* 0x000fe20008400000 */
[----:B------:R-:W-:-:S03]  /*0900*/  ISETP.NE.AND.EX P0, PT, R29, RZ, PT, P0 ;  /* 0x000000ff1d00720c */ /* 0x000fc60003f05300 */
[----:B------:R-:W1:Y:S01]  /*0910*/  LDC R14, c[0x0][0x148] ;  /* 0x00005200ff0e7b82 */ /* 0x000e620000000800 */
[----:B--2---:R-:W-:-:S07]  /*0920*/  IMAD R0, R5, R8, R4 ;  /* 0x0000000805007224 */ /* 0x004fce00078e0204 */
[----:B------:R-:W2:Y:S01]  /*0930*/  LDC R24, c[0x0][0x600] ;  /* 0x00018000ff187b82 */ /* 0x000ea20000000800 */
[-CC-:B----4-:R-:W-:Y:S02]  /*0940*/  SHF.R.U64 R30, R20, R12.reuse, R7.reuse ;  /* 0x0000000c141e7219 */ /* 0x190fe40000001207 */
[----:B------:R-:W-:Y:S01]  /*0950*/  SHF.R.U32.HI R5, RZ, R12, R7 ;  /* 0x0000000cff057219 */ /* 0x000fe20000011607 */
[----:B------:R-:W-:Y:S01]  /*0960*/  IMAD.MOV.U32 R7, RZ, RZ, 0x1 ;  /* 0x00000001ff077424 */ /* 0x000fe200078e00ff */
[----:B------:R3:W4:Y:S03]  /*0970*/  F2I.U32.TRUNC.NTZ R12, R6 ;  /* 0x00000006000c7305 */ /* 0x000726000020f000 */
[----:B------:R-:W1:Y:S01]  /*0980*/  LDC R15, c[0x0][0x648] ;  /* 0x00019200ff0f7b82 */ /* 0x000e620000000800 */
[-C--:B0-----:R-:W-:Y:S02]  /*0990*/  SHF.L.U32 R4, R9, R26.reuse, RZ ;  /* 0x0000001a09047219 */ /* 0x081fe400000006ff */
[----:B------:R-:W-:-:S02]  /*09a0*/  SHF.R.U64 R32, R30, R26, R5 ;  /* 0x0000001a1e207219 */ /* 0x000fc40000001205 */
[----:B------:R-:W-:Y:S02]  /*09b0*/  LOP3.LUT R11, RZ, R4, RZ, 0x33, !PT ;  /* 0x00000004ff0b7212 */ /* 0x000fe400078e33ff */
[-C--:B------:R-:W-:Y:S01]  /*09c0*/  SHF.R.U32.HI R5, RZ, R26.reuse, R5 ;  /* 0x0000001aff057219 */ /* 0x080fe20000011605 */
[----:B------:R-:W0:Y:S01]  /*09d0*/  LDC R21, c[0x0][0x638] ;  /* 0x00018e00ff157b82 */ /* 0x000e220000000800 */
[----:B------:R-:W-:Y:S01]  /*09e0*/  SHF.L.U32 R10, R7, R26, RZ ;  /* 0x0000001a070a7219 */ /* 0x000fe200000006ff */
[----:B------:R-:W-:-:S06]  /*09f0*/  IMAD.MOV.U32 R4, RZ, RZ, R32 ;  /* 0x000000ffff047224 */ /* 0x000fcc00078e0020 */
[----:B------:R-:W0:Y:S01]  /*0a00*/  LDC R60, c[0x0][0x610] ;  /* 0x00018400ff3c7b82 */ /* 0x000e220000000800 */
[----:B---34-:R-:W-:Y:S05]  /*0a10*/  @!P0 BRA `(.L_x_6) ;  /* 0x0000000000288947 */ /* 0x018fea0003800000 */
[----:B------:R-:W3:Y:S02]  /*0a20*/  LDC R9, c[0x0][0x64c] ;  /* 0x00019300ff097b82 */ /* 0x000ee40000000800 */
[----:B---3--:R-:W-:-:S05]  /*0a30*/  IADD3 R9, P0, R32, R9, RZ ;  /* 0x0000000920097210 */ /* 0x008fca0007f1e0ff */
        /* <DEDUP_REMOVED lines=8> */
.L_x_6:
[----:B-1----:R-:W-:Y:S01]  /*0ac0*/  SHF.R.U64 R4, R4, R15, R5 ;  /* 0x0000000f04047219 */ /* 0x002fe20000001205 */
[----:B--2---:R-:W-:Y:S01]  /*0ad0*/  VIADD R5, R24, 0xffffffff ;  /* 0xffffffff18057836 */ /* 0x004fe20000000000 */
[----:B------:R-:W-:Y:S02]  /*0ae0*/  IADD3 R12, -R12, RZ, RZ ;  /* 0x000000ff0c0c7210 */ /* 0x000fe40007ffe1ff */
[----:B------:R-:W-:Y:S01]  /*0af0*/  LOP3.LUT R11, R30, R11, RZ, 0xc0, !PT ;  /* 0x0000000b1e0b7212 */ /* 0x000fe200078ec0ff */
[----:B------:R-:W-:Y:S01]  /*0b00*/  IMAD.MOV R6, RZ, RZ, -R4 ;  /* 0x000000ffff067224 */ /* 0x000fe200078e0a04 */
[----:B------:R-:W-:Y:S01]  /*0b10*/  LOP3.LUT R5, R20, R5, RZ, 0xc0, !PT ;  /* 0x0000000514057212 */ /* 0x000fe200078ec0ff */
[----:B------:R-:W-:Y:S02]  /*0b20*/  @P3 IMAD R0, R14, R12, R3 ;  /* 0x0000000c0e003224 */ /* 0x000fe400078e0203 */
[----:B------:R-:W-:Y:S02]  /*0b30*/  IMAD R11, R10, R4, R11 ;  /* 0x000000040a0b7224 */ /* 0x000fe400078e020b */
[----:B0-----:R-:W-:-:S02]  /*0b40*/  IMAD R3, R6, R21, R32 ;  /* 0x0000001506037224 */ /* 0x001fc400078e0220 */
[----:B------:R-:W-:Y:S02]  /*0b50*/  IMAD R60, R11, R60, R0 ;  /* 0x0000003c0b3c7224 */ /* 0x000fe400078e0200 */
[----:B------:R-:W-:Y:S02]  /*0b60*/  IMAD R3, R3, R24, R5 ;  /* 0x0000001803037224 */ /* 0x000fe400078e0205 */
[----:B------:R-:W-:-:S03]  /*0b70*/  IMAD.MOV.U32 R0, RZ, RZ, 0x1 ;  /* 0x00000001ff007424 */ /* 0x000fc600078e00ff */
[----:B------:R-:W-:Y:S02]  /*0b80*/  SEL R58, R3, R60, !P3 ;  /* 0x0000003c033a7207 */ /* 0x000fe40005800000 */
[----:B------:R-:W-:-:S07]  /*0b90*/  SEL R60, R60, R3, !P3 ;  /* 0x000000033c3c7207 */ /* 0x000fce0005800000 */
.L_x_4:
[----:B------:R-:W-:-:S08]  /*0ba0*/  NOP ;  /* 0x0000000000007918 */ /* 0x000fd00000000000 */
[----:B------:R-:W0:Y:S02]  /*0bb0*/  USETMAXREG.TRY_ALLOC.CTAPOOL UP0, 0xe8 ;  /* 0x000000e8000079c8 */ /* 0x000e240008000600 */
[----:B0-----:R-:W-:-:S13]  /*0bc0*/  PLOP3.LUT P0, PT, PT, PT, UP0, 0x80, 0x0 ;  /* 0x000000000000781c */ /* 0x001fda0003f0f008 */
[----:B------:R-:W-:Y:S05]  /*0bd0*/  @!P0 BRA `(.L_x_4) ;  /* 0xfffffffc00f08947 */ /* 0x000fea000383ffff */
[----:B------:R-:W-:Y:S01]  /*0be0*/  ULDC.64 UR4, c[0x0][0x598] ;  /* 0x0001660000047ab9 */ /* 0x000fe20000000a00 */
[----:B------:R-:W-:Y:S01]  /*0bf0*/  ULDC.64 UR36, c[0x0][0x208] ;  /* 0x0000820000247ab9 */ /* 0x000fe20000000a00 */
[----:B------:R-:W-:-:S04]  /*0c00*/  ISETP.NE.U32.AND P0, PT, RZ, UR4, PT ;  /* 0x00000004ff007c0c */ /* 0x000fc8000bf05070 */
[----:B------:R-:W-:-:S13]  /*0c10*/  ISETP.NE.AND.EX P0, PT, RZ, UR5, PT, P0 ;  /* 0x00000005ff007c0c */ /* 0x000fda000bf05300 */
[----:B------:R-:W-:Y:S05]  /*0c20*/  @!P0 BRA `(.L_x_7) ;  /* 0x00000000001c8947 */ /* 0x000fea0003800000 */
[----:B------:R-:W0:Y:S02]  /*0c30*/  LDC.64 R4, c[0x0][0x598] ;  /* 0x00016600ff047b82 */ /* 0x000e240000000a00 */
[----:B0-----:R-:W2:Y:S02]  /*0c40*/  LDG.E.64 R4, desc[UR36][R4.64] ;  /* 0x0000002404047981 */ /* 0x001ea4000c1e1b00 */
[----:B--2---:R-:W-:-:S04]  /*0c50*/  ISETP.NE.U32.AND P0, PT, R4, RZ, PT ;  /* 0x000000ff0400720c */ /* 0x004fc80003f05070 */
[----:B------:R-:W-:-:S13]  /*0c60*/  ISETP.NE.AND.EX P0, PT, R5, RZ, PT, P0 ;  /* 0x000000ff0500720c */ /* 0x000fda0003f05300 */
[----:B------:R-:W-:Y:S05]  /*0c70*/  @!P0 BRA `(.L_x_7) ;  /* 0x0000000000088947 */ /* 0x000fea0003800000 */
[----:B------:R0:W5:Y:S01]  /*0c80*/  LD.E R56, desc[UR36][R4.64] ;  /* 0x0000002404387980 */ /* 0x000162000c101900 */
[----:B------:R-:W-:Y:S05]  /*0c90*/  BRA `(.L_x_8) ;  /* 0x0000000000247947 */ /* 0x000fea0003800000 */
.L_x_7:
[----:B------:R-:W-:Y:S02]  /*0ca0*/  ULDC.64 UR4, c[0x0][0x588] ;  /* 0x0001620000047ab9 */ /* 0x000fe40000000a00 */
[----:B------:R-:W-:-:S04]  /*0cb0*/  ISETP.NE.U32.AND P0, PT, RZ, UR4, PT ;  /* 0x00000004ff007c0c */ /* 0x000fc8000bf05070 */
[----:B------:R-:W-:-:S13]  /*0cc0*/  ISETP.NE.AND.EX P0, PT, RZ, UR5, PT, P0 ;  /* 0x00000005ff007c0c */ /* 0x000fda000bf05300 */
[----:B------:R-:W-:Y:S05]  /*0cd0*/  @!P0 BRA `(.L_x_9) ;  /* 0x00000000000c8947 */ /* 0x000fea0003800000 */
[----:B------:R-:W0:Y:S02]  /*0ce0*/  LDC.64 R56, c[0x0][0x588] ;  /* 0x00016200ff387b82 */ /* 0x000e240000000a00 */
[----:B0-----:R1:W5:Y:S01]  /*0cf0*/  LDG.E R56, desc[UR36][R56.64] ;  /* 0x0000002438387981 */ /* 0x001362000c1e1900 */
[----:B------:R-:W-:Y:S05]  /*0d00*/  BRA `(.L_x_8) ;  /* 0x0000000000087947 */ /* 0x000fea0003800000 */
.L_x_9:
[----:B------:R-:W-:Y:S02]  /*0d10*/  ULDC UR4, c[0x0][0x580] ;  /* 0x0001600000047ab9 */ /* 0x000fe40000000800 */
[----:B------:R-:W-:-:S07]  /*0d20*/  IMAD.U32 R56, RZ, RZ, UR4 ;  /* 0x00000004ff387e24 */ /* 0x000fce000f8e00ff */
.L_x_8:
[----:B------:R-:W-:Y:S02]  /*0d30*/  ULDC.64 UR4, c[0x0][0x5a0] ;  /* 0x0001680000047ab9 */ /* 0x000fe40000000a00 */
[----:B------:R-:W-:-:S04]  /*0d40*/  ISETP.NE.U32.AND P0, PT, RZ, UR4, PT ;  /* 0x00000004ff007c0c */ /* 0x000fc8000bf05070 */
[----:B------:R-:W-:-:S13]  /*0d50*/  ISETP.NE.AND.EX P0, PT, RZ, UR5, PT, P0 ;  /* 0x00000005ff007c0c */ /* 0x000fda000bf05300 */
[----:B------:R-:W-:Y:S05]  /*0d60*/  @!P0 BRA `(.L_x_10) ;  /* 0x00000000001c8947 */ /* 0x000fea0003800000 */
[----:B0-----:R-:W0:Y:S02]  /*0d70*/  LDC.64 R4, c[0x0][0x5a0] ;  /* 0x00016800ff047b82 */ /* 0x001e240000000a00 */
[----:B0-----:R-:W2:Y:S02]  /*0d80*/  LDG.E.64 R4, desc[UR36][R4.64] ;  /* 0x0000002404047981 */ /* 0x001ea4000c1e1b00 */
[----:B--2---:R-:W-:-:S04]  /*0d90*/  ISETP.NE.U32.AND P0, PT, R4, RZ, PT ;  /* 0x000000ff0400720c */ /* 0x004fc80003f05070 */
[----:B------:R-:W-:-:S13]  /*0da0*/  ISETP.NE.AND.EX P0, PT, R5, RZ, PT, P0 ;  /* 0x000000ff0500720c */ /* 0x000fda0003f05300 */
[----:B------:R-:W-:Y:S05]  /*0db0*/  @!P0 BRA `(.L_x_10) ;  /* 0x0000000000088947 */ /* 0x000fea0003800000 */
[----:B-1----:R0:W5:Y:S01]  /*0dc0*/  LD.E R57, desc[UR36][R4.64] ;  /* 0x0000002404397980 */ /* 0x002162000c101900 */
[----:B------:R-:W-:Y:S05]  /*0dd0*/  BRA `(.L_x_11) ;  /* 0x0000000000247947 */ /* 0x000fea0003800000 */
.L_x_10:
[----:B------:R-:W-:Y:S02]  /*0de0*/  ULDC.64 UR4, c[0x0][0x590] ;  /* 0x0001640000047ab9 */ /* 0x000fe40000000a00 */
[----:B------:R-:W-:-:S04]  /*0df0*/  ISETP.NE.U32.AND P0, PT, RZ, UR4, PT ;  /* 0x00000004ff007c0c */ /* 0x000fc8000bf05070 */
[----:B------:R-:W-:-:S13]  /*0e00*/  ISETP.NE.AND.EX P0, PT, RZ, UR5, PT, P0 ;  /* 0x00000005ff007c0c */ /* 0x000fda000bf05300 */
[----:B------:R-:W-:Y:S05]  /*0e10*/  @!P0 BRA `(.L_x_12) ;  /* 0x00000000000c8947 */ /* 0x000fea0003800000 */
[----:B0-----:R-:W1:Y:S02]  /*0e20*/  LDC.64 R4, c[0x0][0x590] ;  /* 0x00016400ff047b82 */ /* 0x001e640000000a00 */
[----:B-1----:R1:W5:Y:S01]  /*0e30*/  LDG.E R57, desc[UR36][R4.64] ;  /* 0x0000002404397981 */ /* 0x002362000c1e1900 */
[----:B------:R-:W-:Y:S05]  /*0e40*/  BRA `(.L_x_11) ;  /* 0x0000000000087947 */ /* 0x000fea0003800000 */
.L_x_12:
[----:B------:R-:W-:Y:S02]  /*0e50*/  ULDC UR4, c[0x0][0x584] ;  /* 0x0001610000047ab9 */ /* 0x000fe40000000800 */
[----:B-1----:R-:W-:-:S07]  /*0e60*/  IMAD.U32 R57, RZ, RZ, UR4 ;  /* 0x00000004ff397e24 */ /* 0x002fce000f8e00ff */
.L_x_11:
[----:B------:R-:W-:-:S13]  /*0e70*/  LOP3.LUT P0, RZ, R0, 0xff, RZ, 0xc0, !PT ;  /* 0x000000ff00ff7812 */ /* 0x000fda000780c0ff */
[----:B------:R-:W-:Y:S05]  /*0e80*/  @!P0 EXIT ;  /* 0x000000000000894d */ /* 0x000fea0003800000 */
[----:B------:R-:W-:Y:S01]  /*0e90*/  ULDC UR4, c[0x0][0x28c] ;  /* 0x0000a30000047ab9 */ /* 0x000fe20000000800 */
[----:B------:R-:W-:Y:S01]  /*0ea0*/  LOP3.LUT R74, R19, 0x1, RZ, 0xfc, !PT ;  /* 0x00000001134a7812 */ /* 0x000fe200078efcff */
[----:B------:R-:W-:Y:S01]  /*0eb0*/  UIADD3 UR4, UR4, 0x7f, URZ ;  /* 0x0000007f04047890 */ /* 0x000fe2000fffe03f */
[----:B------:R-:W-:Y:S01]  /*0ec0*/  UMOV UR38, URZ ;  /* 0x0000003f00267c82 */ /* 0x000fe20008000000 */
[----:B------:R-:W-:Y:S02]  /*0ed0*/  UMOV UR39, URZ ;  /* 0x0000003f00277c82 */ /* 0x000fe40008000000 */
[----:B------:R-:W-:-:S04]  /*0ee0*/  USHF.R.S32.HI UR5, URZ, 0x1f, UR4 ;  /* 0x0000001f3f057899 */ /* 0x000fc80008011404 */
[----:B------:R-:W-:-:S04]  /*0ef0*/  ULEA.HI UR5, UR5, UR4, URZ, 0x7 ;  /* 0x0000000405057291 */ /* 0x000fc8000f8f383f */
[----:B------:R-:W-:-:S12]  /*0f00*/  USHF.R.S32.HI UR40, URZ, 0x7, UR5 ;  /* 0x000000073f287899 */ /* 0x000fd80008011405 */
.L_x_92:
[----:B------:R-:W-:Y:S01]  /*0f10*/  LOP3.LUT R0, R18, 0x80, RZ, 0xc0, !PT ;  /* 0x0000008012007812 */ /* 0x000fe200078ec0ff */
[----:B------:R-:W2:Y:S01]  /*0f20*/  S2UR UR7, SR_CgaCtaId ;  /* 0x00000000000779c3 */ /* 0x000ea20000008800 */
[----:B------:R-:W-:Y:S02]  /*0f30*/  UMOV UR6, 0x400 ;  /* 0x0000040000067882 */ /* 0x000fe40000000000 */
[----:B------:R-:W-:-:S06]  /*0f40*/  SHF.R.U32.HI R0, RZ, 0x7, R0 ;  /* 0x00000007ff007819 */ /* 0x000fcc0000011600 */
[----:B---3--:R-:W3:Y:S01]  /*0f50*/  SHFL.IDX PT, R0, R0, RZ, 0x1f ;  /* 0x00001fff00007589 */ /* 0x008ee200000e0000 */
[----:B--2---:R-:W-:Y:S01]  /*0f60*/  ULEA UR42, UR7, UR6, 0x18 ;  /* 0x00000006072a7291 */ /* 0x004fe2000f8ec03f */
[----:B---3--:R-:W-:-:S13]  /*0f70*/  R2UR UR4, R0 ;  /* 0x00000000000472ca */ /* 0x008fda00000e0000 */
[----:B------:R-:W-:-:S04]  /*0f80*/  ULEA.HI UR5, UR4, UR4, URZ, 0x1 ;  /* 0x0000000404057291 */ /* 0x000fc8000f8f083f */
[----:B------:R-:W-:-:S04]  /*0f90*/  ULOP3.LUT UR5, UR5, 0x7fffe, URZ, 0xc0, !UPT ;  /* 0x0007fffe05057892 */ /* 0x000fc8000f8ec03f */
[----:B------:R-:W-:-:S03]  /*0fa0*/  UIADD3 UR5, UR4, -UR5, URZ ;  /* 0x8000000504057290 */ /* 0x000fc6000fffe03f */
[----:B------:R-:W-:Y:S01]  /*0fb0*/  ULDC UR4, c[0x0][0x28c] ;  /* 0x0000a30000047ab9 */ /* 0x000fe20000000800 */
[----:B------:R-:W-:Y:S01]  /*0fc0*/  ULEA UR5, UR5, UR42, 0xd ;  /* 0x0000002a05057291 */ /* 0x000fe2000f8e683f */
[----:B------:R-:W-:-:S03]  /*0fd0*/  ISETP.LT.AND P0, PT, RZ, UR4, PT ;  /* 0x00000004ff007c0c */ /* 0x000fc6000bf01270 */
[----:B------:R-:W-:-:S04]  /*0fe0*/  UIADD3 UR5, UR5, 0x100, URZ ;  /* 0x0000010005057890 */ /* 0x000fc8000fffe03f */
[----:B------:R-:W-:-:S04]  /*0ff0*/  USHF.R.U32.HI UR5, URZ, 0x4, UR5 ;  /* 0x000000043f057899 */ /* 0x000fc80008011605 */
[----:B------:R-:W-:Y:S02]  /*1000*/  ULOP3.LUT UR41, UR5, 0x3fff, URZ, 0xc0, !UPT ;  /* 0x00003fff05297892 */ /* 0x000fe4000f8ec03f */
[----:B01--45:R-:W-:Y:S10]  /*1010*/  @P0 BRA `(.L_x_13) ;  /* 0x0000000000400947 */ /* 0x033ff40003800000 */
[----:B------:R-:W-:Y:S01]  /*1020*/  MOV R0, 0x0 ;  /* 0x0000000000007802 */ /* 0x000fe20000000f00 */
[----:B------:R-:W-:Y:S01]  /*1030*/  ULDC.64 UR4, c[0x4][0x68] ;  /* 0x01001a0000047ab9 */ /* 0x000fe20000000a00 */
[----:B------:R-:W-:Y:S01]  /*1040*/  ULDC.64 UR6, c[0x4][0x8] ;  /* 0x0100020000067ab9 */ /* 0x000fe20000000a00 */
[----:B01----:R-:W-:Y:S01]  /*1050*/  IMAD.U32 R4, RZ, RZ, UR4 ;  /* 0x00000004ff047e24 */ /* 0x003fe2000f8e00ff */
[----:B------:R0:W1:Y:S01]  /*1060*/  LDC.64 R14, c[0x4][R0] ;  /* 0x01000000000e7b82 */ /* 0x0000620000000a00 */
[----:B------:R-:W-:Y:S01]  /*1070*/  IMAD.U32 R5, RZ, RZ, UR5 ;  /* 0x00000005ff057e24 */ /* 0x000fe2000f8e00ff */
[----:B------:R-:W-:Y:S01]  /*1080*/  ULDC.64 UR4, c[0x4][0x70] ;  /* 0x01001c0000047ab9 */ /* 0x000fe20000000a00 */
[----:B------:R-:W-:Y:S01]  /*1090*/  IMAD.U32 R10, RZ, RZ, UR6 ;  /* 0x00000006ff0a7e24 */ /* 0x000fe2000f8e00ff */
[----:B------:R-:W-:Y:S01]  /*10a0*/  MOV R12, 0x1 ;  /* 0x00000001000c7802 */ /* 0x000fe20000000f00 */
[----:B------:R-:W-:Y:S02]  /*10b0*/  IMAD.U32 R6, RZ, RZ, UR4 ;  /* 0x00000004ff067e24 */ /* 0x000fe4000f8e00ff */
[----:B------:R-:W-:-:S02]  /*10c0*/  IMAD.U32 R7, RZ, RZ, UR5 ;  /* 0x00000005ff077e24 */ /* 0x000fc4000f8e00ff */
[----:B------:R-:W-:Y:S02]  /*10d0*/  IMAD.U32 R11, RZ, RZ, UR7 ;  /* 0x00000007ff0b7e24 */ /* 0x000fe4000f8e00ff */
[----:B------:R-:W-:Y:S02]  /*10e0*/  IMAD.MOV.U32 R8, RZ, RZ, 0x1e1 ;  /* 0x000001e1ff087424 */ /* 0x000fe400078e00ff */
[----:B0-----:R-:W-:-:S07]  /*10f0*/  IMAD.MOV.U32 R13, RZ, RZ, RZ ;  /* 0x000000ffff0d7224 */ /* 0x001fce00078e00ff */
[----:B------:R-:W-:-:S07]  /*1100*/  LEPC R20, `(.L_x_13) ;  /* 0x000000001014794e */ /* 0x000fce0000000000 */
[----:B-1---5:R-:W-:Y:S05]  /*1110*/  CALL.ABS.NOINC R14 ;  /* 0x000000000e007343 */ /* 0x022fea0003c00000 */
.L_x_13:
[----:B------:R-:W-:-:S13]  /*1120*/  ISETP.NE.AND P0, PT, R74, 0x3, PT ;  /* 0x000000034a00780c */ /* 0x000fda0003f05270 */
[----:B------:R-:W-:Y:S05]  /*1130*/  @!P0 BRA `(.L_x_14) ;  /* 0x0000000000048947 */ /* 0x000fea0003800000 */
[----:B------:R-:W-:Y:S01]  /*1140*/  BPT.TRAP 0x1 ;  /* 0x000000040000795c */ /* 0x000fe20000300000 */
.L_x_14:
[----:B------:R-:W-:Y:S02]  /*1150*/  IMAD.U32 R3, RZ, RZ, UR39 ;  /* 0x00000027ff037e24 */ /* 0x000fe4000f8e00ff */
[----:B------:R-:W-:-:S03]  /*1160*/  IMAD.U32 R0, RZ, RZ, UR38 ;  /* 0x00000026ff007e24 */ /* 0x000fc6000f8e00ff */
[----:B------:R-:W-:Y:S02]  /*1170*/  LEA R3, R3, UR42, 0x3 ;  /* 0x0000002a03037c11 */ /* 0x000fe4000f8e18ff */
[----:B------:R-:W-:-:S04]  /*1180*/  SHF.L.U32 R0, R0, 0x1f, RZ ;  /* 0x0000001f00007819 */ /* 0x000fc800000006ff */
[----:B------:R2:W3:Y:S01]  /*1190*/  SYNCS.PHASECHK.TRANS64.TRYWAIT P1, [R3+URZ], R0 ;  /* 0x00000000030075a7 */ /* 0x0004e2000802017f */
[----:B------:R-:W-:Y:S05]  /*11a0*/  @!P0 BRA `(.L_x_15) ;  /* 0x0000000000048947 */ /* 0x000fea0003800000 */
[----:B------:R-:W-:Y:S01]  /*11b0*/  BPT.TRAP 0x1 ;  /* 0x000000040000795c */ /* 0x000fe20000300000 */
.L_x_15:
[----:B---3--:R-:W-:Y:S05]  /*11c0*/  @P1 BRA `(.L_x_16) ;  /* 0x0000000000081947 */ /* 0x008fea0003800000 */
[----:B------:R-:W3:Y:S02]  /*11d0*/  SYNCS.PHASECHK.TRANS64.TRYWAIT P1, [R3+URZ], R0 ;  /* 0x00000000030075a7 */ /* 0x000ee4000802017f */
[----:B---3--:R-:W-:Y:S05]  /*11e0*/  @!P1 BRA `(.L_x_17) ;  /* 0x0000005400e49947 */ /* 0x008fea0003800000 */
.L_x_16:
[----:B------:R-:W-:-:S04]  /*11f0*/  UISETP.LT.AND UP0, UPT, UR40, 0x1, UPT ;  /* 0x000000012800788c */ /* 0x000fc8000bf01270 */
[----:B------:R-:W-:-:S04]  /*1200*/  USEL UR4, UR40, 0x1, UP0 ;  /* 0x0000000128047887 */ /* 0x000fc80008000000 */
[----:B------:R-:W-:-:S06]  /*1210*/  UIADD3 UR4, UR40, -UR4, URZ ;  /* 0x8000000428047290 */ /* 0x000fcc000fffe03f */
[----:B--23--:R-:W-:Y:S01]  /*1220*/  IMAD.U32 R0, RZ, RZ, UR4 ;  /* 0x00000004ff007e24 */ /* 0x00cfe2000f8e00ff */
[----:B------:R-:W-:Y:S05]  /*1230*/  WARPSYNC.ALL ;  /* 0x0000000000007948 */ /* 0x000fea0003800000 */
[----:B------:R-:W-:Y:S01]  /*1240*/  ISETP.GE.AND P1, PT, R0, 0x1, PT ;  /* 0x000000010000780c */ /* 0x000fe20003f26270 */
[----:B------:R-:W-:Y:S01]  /*1250*/  UIADD3 UR4, UR42, 0x30100, URZ ;  /* 0x000301002a047890 */ /* 0x000fe2000fffe03f */
[----:B------:R-:W-:Y:S01]  /*1260*/  WARPGROUP.ARRIVE ;  /* 0x00000000000079c5 */ /* 0x000fe20000000000 */
[----:B------:R-:W-:Y:S01]  /*1270*/  UMOV UR9, 0x40000040 ;  /* 0x4000004000097882 */ /* 0x000fe20000000000 */
[----:B------:R-:W-:Y:S01]  /*1280*/  UMOV UR11, 0x40000040 ;  /* 0x40000040000b7882 */ /* 0x000fe20000000000 */
[----:B------:R-:W-:Y:S01]  /*1290*/  USHF.R.U32.HI UR4, URZ, 0x4, UR4 ;  /* 0x000000043f047899 */ /* 0x000fe20008011604 */
[----:B------:R-:W-:Y:S01]  /*12a0*/  UMOV UR15, UR11 ;  /* 0x0000000b000f7c82 */ /* 0x000fe20008000000 */
[----:B------:R-:W-:-:S02]  /*12b0*/  UMOV UR13, 0x40000040 ;  /* 0x40000040000d7882 */ /* 0x000fc40000000000 */
[----:B------:R-:W-:Y:S02]  /*12c0*/  ULOP3.LUT UR5, UR4, 0x3fff, URZ, 0xc0, !UPT ;  /* 0x00003fff04057892 */ /* 0x000fe4000f8ec03f */
[----:B------:R-:W-:Y:S02]  /*12d0*/  ULOP3.LUT UR4, UR41, 0x10000, URZ, 0xfc, !UPT ;  /* 0x0001000029047892 */ /* 0x000fe4000f8efc3f */
[----:B------:R-:W-:Y:S02]  /*12e0*/  ULOP3.LUT UR5, UR5, 0x10000, URZ, 0xfc, !UPT ;  /* 0x0001000005057892 */ /* 0x000fe4000f8efc3f */
[----:B------:R-:W-:Y:S02]  /*12f0*/  ULEA UR8, UR39, UR4, 0xc ;  /* 0x0000000427087291 */ /* 0x000fe4000f8e603f */
[----:B------:R-:W-:Y:S02]  /*1300*/  ULEA UR6, UR39, UR5, 0x9 ;  /* 0x0000000527067291 */ /* 0x000fe4000f8e483f */
[----:B------:R-:W-:-:S02]  /*1310*/  UIADD3 UR12, UR8, 0x400, URZ ;  /* 0x00000400080c7890 */ /* 0x000fc4000fffe03f */
[----:B------:R-:W-:-:S03]  /*1320*/  UIADD3 UR7, UR8, 0x402, URZ ;  /* 0x0000040208077890 */ /* 0x000fc6000fffe03f */
[----:B------:R-:W-:Y:S02]  /*1330*/  UMOV UR10, UR6 ;  /* 0x00000006000a7c82 */ /* 0x000fe40008000000 */
[----:B------:R-:W-:Y:S01]  /*1340*/  HGMMA.64x32x16.F32 R40, gdesc[UR8], RZ, !UPT, gsb0 ;  /* 0x00600000082879f0 */ /* 0x000fe2000c0008ff */
[----:B------:R-:W-:Y:S01]  /*1350*/  UMOV UR14, UR10 ;  /* 0x0000000a000e7c82 */ /* 0x000fe20008000000 */
[----:B------:R-:W-:Y:S01]  /*1360*/  UIADD3 UR10, UR6, 0x106, URZ ;  /* 0x00000106060a7890 */ /* 0x000fe2000fffe03f */
[----:B------:R-:W-:Y:S01]  /*1370*/  UMOV UR9, 0x40000040 ;  /* 0x4000004000097882 */ /* 0x000fe20000000000 */
[----:B------:R-:W-:Y:S01]  /*1380*/  UMOV UR11, 0x40000040 ;  /* 0x40000040000b7882 */ /* 0x000fe20000000000 */
[----:B------:R-:W-:Y:S02]  /*1390*/  WARPGROUP.DEPBAR.LE gsb0, 0x0 ;  /* 0x00008000000079c5 */ /* 0x000fe40000010000 */
[----:B------:R-:W-:-:S06]  /*13a0*/  WARPGROUP.ARRIVE ;  /* 0x00000000000079c5 */ /* 0x000fcc0000000000 */
[----:B------:R-:W-:Y:S01]  /*13b0*/  HGMMA.64x32x16.F32 R24, gdesc[UR12], RZ, !UPT, gsb0 ;  /* 0x006000000c1879f0 */ /* 0x000fe2000c0008ff */
[----:B------:R-:W-:Y:S02]  /*13c0*/  UIADD3 UR12, UR8, 0x2, URZ ;  /* 0x00000002080c7890 */ /* 0x000fe4000fffe03f */
[----:B------:R-:W-:Y:S01]  /*13d0*/  UIADD3 UR14, UR6, 0x2, URZ ;  /* 0x00000002060e7890 */ /* 0x000fe2000fffe03f */
[----:B------:R-:W-:Y:S01]  /*13e0*/  UMOV UR13, 0x40000040 ;  /* 0x40000040000d7882 */ /* 0x000fe20000000000 */
[----:B------:R-:W-:Y:S01]  /*13f0*/  UMOV UR15, 0x40000040 ;  /* 0x40000040000f7882 */ /* 0x000fe20000000000 */
[----:B------:R-:W-:Y:S02]  /*1400*/  WARPGROUP.DEPBAR.LE gsb0, 0x0 ;  /* 0x00008000000079c5 */ /* 0x000fe40000010000 */
[----:B------:R-:W-:-:S06]  /*1410*/  WARPGROUP.ARRIVE ;  /* 0x00000000000079c5 */ /* 0x000fcc0000000000 */
[----:B------:R-:W-:Y:S01]  /*1420*/  HGMMA.64x32x16.F32 R40, gdesc[UR12], R40, gsb0 ;  /* 0x006000000c2879f0 */ /* 0x000fe20008000828 */
[----:B------:R-:W-:Y:S01]  /*1430*/  UMOV UR12, UR7 ;  /* 0x00000007000c7c82 */ /* 0x000fe20008000000 */
[----:B------:R-:W-:Y:S01]  /*1440*/  UMOV UR13, 0x40000040 ;  /* 0x40000040000d7882 */ /* 0x000fe20000000000 */
[----:B------:R-:W-:Y:S01]  /*1450*/  UIADD3 UR7, UR8, 0x404, URZ ;  /* 0x0000040408077890 */ /* 0x000fe2000fffe03f */
[----:B------:R-:W-:Y:S02]  /*1460*/  WARPGROUP.DEPBAR.LE gsb0, 0x0 ;  /* 0x00008000000079c5 */ /* 0x000fe40000010000 */
[----:B------:R-:W-:-:S06]  /*1470*/  WARPGROUP.ARRIVE ;  /* 0x00000000000079c5 */ /* 0x000fcc0000000000 */
[----:B------:R-:W-:Y:S01]  /*1480*/  HGMMA.64x32x16.F32 R24, gdesc[UR12], R24, gsb0 ;  /* 0x006000000c1879f0 */ /* 0x000fe20008000818 */
        /* <DEDUP_REMOVED lines=56> */
[----:B------:R-:W-:Y:S01]  /*1810*/  UIADD3 UR6, UR8, 0xc06, URZ ;  /* 0x00000c0608067890 */ /* 0x000fe2000fffe03f */
[----:B------:R-:W-:Y:S02]  /*1820*/  WARPGROUP.DEPBAR.LE gsb0, 0x0 ;  /* 0x00008000000079c5 */ /* 0x000fe40000010000 */
[----:B------:R-:W-:-:S06]  /*1830*/  WARPGROUP.ARRIVE ;  /* 0x00000000000079c5 */ /* 0x000fcc0000000000 */
[----:B------:R-:W-:Y:S01]  /*1840*/  HGMMA.64x32x16.F32 R40, gdesc[UR12], R40, gsb0 ;  /* 0x006000000c2879f0 */ /* 0x000fe20008000828 */
[----:B------:R-:W-:Y:S01]  /*1850*/  UMOV UR12, UR7 ;  /* 0x00000007000c7c82 */ /* 0x000fe20008000000 */
[----:B------:R-:W-:Y:S01]  /*1860*/  UMOV UR13, 0x40000040 ;  /* 0x40000040000d7882 */ /* 0x000fe20000000000 */
[----:B------:R-:W-:-:S07]  /*1870*/  UIADD3 UR7, UR8, 0x806, URZ ;  /* 0x0000080608077890 */ /* 0x000fce000fffe03f */
[----:B------:R-:W-:Y:S01]  /*1880*/  UMOV UR8, UR7 ;  /* 0x0000000700087c82 */ /* 0x000fe20008000000 */
[----:B------:R-:W-:Y:S02]  /*1890*/  WARPGROUP.DEPBAR.LE gsb0, 0x0 ;  /* 0x00008000000079c5 */ /* 0x000fe40000010000 */
[----:B------:R-:W-:-:S06]  /*18a0*/  WARPGROUP.ARRIVE ;  /* 0x00000000000079c5 */ /* 0x000fcc0000000000 */
[----:B------:R-:W-:Y:S03]  /*18b0*/  HGMMA.64x32x16.F32 R24, gdesc[UR12], R24, gsb0 ;  /* 0x006000000c1879f0 */ /* 0x000fe60008000818 */
[----:B------:R-:W-:Y:S02]  /*18c0*/  WARPGROUP.DEPBAR.LE gsb0, 0x0 ;  /* 0x00008000000079c5 */ /* 0x000fe40000010000 */
[----:B------:R-:W-:-:S06]  /*18d0*/  WARPGROUP.ARRIVE ;  /* 0x00000000000079c5 */ /* 0x000fcc0000000000 */
[----:B------:R-:W-:Y:S01]  /*18e0*/  HGMMA.64x32x16.F32 R40, gdesc[UR8], R40, gsb0 ;  /* 0x00600000082879f0 */ /* 0x000fe20008000828 */
[----:B------:R-:W-:Y:S01]  /*18f0*/  UMOV UR8, UR6 ;  /* 0x0000000600087c82 */ /* 0x000fe20008000000 */
[----:B------:R-:W-:Y:S01]  /*1900*/  UMOV UR9, 0x40000040 ;  /* 0x4000004000097882 */ /* 0x000fe20000000000 */
[----:B------:R-:W-:Y:S02]  /*1910*/  WARPGROUP.DEPBAR.LE gsb0, 0x0 ;  /* 0x00008000000079c5 */ /* 0x000fe40000010000 */
[----:B------:R-:W-:-:S06]  /*1920*/  WARPGROUP.ARRIVE ;  /* 0x00000000000079c5 */ /* 0x000fcc0000000000 */
[----:B------:R-:W-:Y:S03]  /*1930*/  HGMMA.64x32x16.F32 R24, gdesc[UR8], R24, gsb0 ;  /* 0x00600000081879f0 */ /* 0x000fe60008000818 */
[----:B------:R-:W-:Y:S02]  /*1940*/  WARPGROUP.DEPBAR.LE gsb0, 0x0 ;  /* 0x00008000000079c5 */ /* 0x000fe40000010000 */
[----:B------:R-:W-:Y:S05]  /*1950*/  @!P1 BRA `(.L_x_18) ;  /* 0x0000000800489947 */ /* 0x000fea0003800000 */
[----:B------:R-:W-:-:S04]  /*1960*/  UIADD3 UR6, UR39, 0x1, URZ ;  /* 0x0000000127067890 */ /* 0x000fc8000fffe03f */
[----:B------:R-:W-:-:S04]  /*1970*/  UISETP.NE.AND UP0, UPT, UR6, 0x3, UPT ;  /* 0x000000030600788c */ /* 0x000fc8000bf05270 */
[----:B------:R-:W-:Y:S02]  /*1980*/  USEL UR7, URZ, 0x1, UP0 ;  /* 0x000000013f077887 */ /* 0x000fe40008000000 */
[----:B------:R-:W-:Y:S02]  /*1990*/  USEL UR6, UR6, URZ, UP0 ;  /* 0x0000003f06067287 */ /* 0x000fe40008000000 */
[----:B------:R-:W-:-:S06]  /*19a0*/  ULOP3.LUT UR7, UR38, UR7, URZ, 0x3c, !UPT ;  /* 0x0000000726077292 */ /* 0x000fcc000f8e3c3f */
[----:B01----:R-:W-:Y:S01]  /*19b0*/  IMAD.U32 R5, RZ, RZ, UR7 ;  /* 0x00000007ff057e24 */ /* 0x003fe2000f8e00ff */
[----:B------:R-:W-:-:S06]  /*19c0*/  UMOV UR7, UR39 ;  /* 0x0000002700077c82 */ /* 0x000fcc0008000000 */
.L_x_25:
[----:B01----:R-:W-:Y:S05]  /*19d0*/  @!P0 BRA `(.L_x_19) ;  /* 0x0000000000048947 */ /* 0x003fea0003800000 */
[----:B------:R-:W-:Y:S01]  /*19e0*/  BPT.TRAP 0x1 ;  /* 0x000000040000795c */ /* 0x000fe20000300000 */
.L_x_19:
[----:B------:R-:W0:Y:S01]  /*19f0*/  S2UR UR9, SR_CgaCtaId ;  /* 0x00000000000979c3 */ /* 0x000e220000008800 */
[----:B------:R-:W-:Y:S01]  /*1a00*/  UMOV UR8, 0x400 ;  /* 0x0000040000087882 */ /* 0x000fe20000000000 */
[----:B------:R-:W-:Y:S01]  /*1a10*/  SHF.L.U32 R3, R5, 0x1f, RZ ;  /* 0x0000001f05037819 */ /* 0x000fe200000006ff */
[----:B0-----:R-:W-:-:S04]  /*1a20*/  ULEA UR8, UR9, UR8, 0x18 ;  /* 0x0000000809087291 */ /* 0x001fc8000f8ec03f */
[----:B------:R-:W-:-:S09]  /*1a30*/  ULEA UR9, UR6, UR8, 0x3 ;  /* 0x0000000806097291 */ /* 0x000fd2000f8e183f */
[----:B------:R0:W1:Y:S01]  /*1a40*/  SYNCS.PHASECHK.TRANS64.TRYWAIT P1, [UR9], R3 ;  /* 0x00000003ff0075a7 */ /* 0x0000620008020149 */
[----:B------:R-:W-:Y:S05]  /*1a50*/  @!P0 BRA `(.L_x_20) ;  /* 0x0000000000048947 */ /* 0x000fea0003800000 */
[----:B------:R-:W-:Y:S01]  /*1a60*/  BPT.TRAP 0x1 ;  /* 0x000000040000795c */ /* 0x000fe20000300000 */
.L_x_20:
[----:B-1----:R-:W-:Y:S05]  /*1a70*/  @P1 BRA `(.L_x_21) ;  /* 0x0000000000081947 */ /* 0x002fea0003800000 */
[----:B------:R-:W1:Y:S02]  /*1a80*/  SYNCS.PHASECHK.TRANS64.TRYWAIT P1, [UR9], R3 ;  /* 0x00000003ff0075a7 */ /* 0x000e640008020149 */
[----:B-1----:R-:W-:Y:S05]  /*1a90*/  @!P1 BRA `(.L_x_22) ;  /* 0x0000004c00cc9947 */ /* 0x002fea0003800000 */
.L_x_21:
[----:B------:R-:W-:Y:S01]  /*1aa0*/  ULEA UR12, UR6, UR5, 0x9 ;  /* 0x00000005060c7291 */ /* 0x000fe2000f8e483f */
[----:B------:R-:W-:Y:S01]  /*1ab0*/  WARPGROUP.ARRIVE ;  /* 0x00000000000079c5 */ /* 0x000fe20000000000 */
[----:B------:R-:W-:Y:S01]  /*1ac0*/  ULEA UR10, UR6, UR4, 0xc ;  /* 0x00000004060a7291 */ /* 0x000fe2000f8e603f */
[----:B------:R-:W-:Y:S01]  /*1ad0*/  UMOV UR19, 0x40000040 ;  /* 0x4000004000137882 */ /* 0x000fe20000000000 */
[----:B------:R-:W-:Y:S02]  /*1ae0*/  UMOV UR17, 0x40000040 ;  /* 0x4000004000117882 */ /* 0x000fe40000000000 */
[----:B------:R-:W-:Y:S01]  /*1af0*/  UIADD3 UR9, UR10, 0x400, URZ ;  /* 0x000004000a097890 */ /* 0x000fe2000fffe03f */
[----:B------:R-:W-:Y:S02]  /*1b00*/  UMOV UR18, UR12 ;  /* 0x0000000c00127c82 */ /* 0x000fe40008000000 */
[----:B------:R-:W-:Y:S01]  /*1b10*/  UMOV UR16, UR10 ;  /* 0x0000000a00107c82 */ /* 0x000fe20008000000 */
[----:B------:R-:W-:Y:S01]  /*1b20*/  UIADD3 UR14, UR12, 0x106, URZ ;  /* 0x000001060c0e7890 */ /* 0x000fe2000fffe03f */
[----:B------:R-:W-:Y:S01]  /*1b30*/  HGMMA.64x32x16.F32 R40, gdesc[UR16], R40, gsb0 ;  /* 0x00600000102879f0 */ /* 0x000fe20008000828 */
[----:B------:R-:W-:Y:S01]  /*1b40*/  UMOV UR17, 0x40000040 ;  /* 0x4000004000117882 */ /* 0x000fe20000000000 */
[----:B------:R-:W-:Y:S01]  /*1b50*/  UMOV UR16, UR9 ;  /* 0x0000000900107c82 */ /* 0x000fe20008000000 */
[----:B------:R-:W-:Y:S01]  /*1b60*/  UIADD3 UR9, UR10, 0x402, URZ ;  /* 0x000004020a097890 */ /* 0x000fe2000fffe03f */
[----:B------:R-:W-:Y:S01]  /*1b70*/  UMOV UR15, 0x40000040 ;  /* 0x40000040000f7882 */ /* 0x000fe20000000000 */
[----:B------:R-:W-:Y:S01]  /*1b80*/  UMOV UR13, 0x40000040 ;  /* 0x40000040000d7882 */ /* 0x000fe20000000000 */
[----:B------:R-:W-:-:S02]  /*1b90*/  WARPGROUP.DEPBAR.LE gsb0, 0x0 ;  /* 0x00008000000079c5 */ /* 0x000fc40000010000 */
        /* <DEDUP_REMOVED lines=71> */
[----:B------:R-:W-:Y:S02]  /*2010*/  UIADD3 UR12, UR10, 0x806, URZ ;  /* 0x000008060a0c7890 */ /* 0x000fe4000fffe03f */
[----:B------:R-:W-:Y:S01]  /*2020*/  UIADD3 UR10, UR10, 0xc06, URZ ;  /* 0x00000c060a0a7890 */ /* 0x000fe2000fffe03f */
        /* <DEDUP_REMOVED lines=18> */
[----:B------:R-:W-:Y:S01]  /*2150*/  BPT.TRAP 0x1 ;  /* 0x000000040000795c */ /* 0x000fe20000300000 */
.L_x_23:
[----:B------:R-:W-:Y:S01]  /*2160*/  ULEA UR8, UR7, UR8, 0x3 ;  /* 0x0000000807087291 */ /* 0x000fe2000f8e183f */
[----:B------:R-:W-:-:S03]  /*2170*/  ISETP.GT.U32.AND P1, PT, R19, 0x1, PT ;  /* 0x000000011300780c */ /* 0x000fc60003f24070 */
[----:B------:R-:W-:-:S04]  /*2180*/  UIADD3 UR8, UR8, 0x18, URZ ;  /* 0x0000001808087890 */ /* 0x000fc8000fffe03f */
[----:B------:R-:W-:-:S09]  /*2190*/  UPRMT UR8, URZ, 0x654, UR8 ;  /* 0x000006543f087896 */ /* 0x000fd20008000008 */
[----:B------:R-:W-:Y:S01]  /*21a0*/  SYNCS.ARRIVE.TRANS64.RED.A1T0 RZ, [UR8], RZ ;  /* 0x000000ffffff79a7 */ /* 0x000fe20008100408 */
[----:B------:R-:W-:Y:S05]  /*21b0*/  @P1 BRA `(.L_x_24) ;  /* 0x0000000000041947 */ /* 0x000fea0003800000 */
[----:B------:R-:W-:Y:S01]  /*21c0*/  BPT.TRAP 0x1 ;  /* 0x000000040000795c */ /* 0x000fe20000300000 */
.L_x_24:
[----:B------:R-:W-:Y:S01]  /*21d0*/  UIADD3 UR6, UR6, 0x1, URZ ;  /* 0x0000000106067890 */ /* 0x000fe2000fffe03f */
[C---:B------:R-:W-:Y:S01]  /*21e0*/  ISETP.GT.AND P1, PT, R0.reuse, 0x1, PT ;  /* 0x000000010000780c */ /* 0x040fe20003f24270 */
[----:B------:R-:W-:Y:S01]  /*21f0*/  UIADD3 UR7, UR7, 0x1, URZ ;  /* 0x0000000107077890 */ /* 0x000fe2000fffe03f */
[----:B------:R-:W-:Y:S01]  /*2200*/  VIADD R0, R0, 0xffffffff ;  /* 0xffffffff00007836 */ /* 0x000fe20000000000 */
[----:B------:R-:W-:Y:S02]  /*2210*/  UISETP.NE.AND UP0, UPT, UR6, 0x3, UPT ;  /* 0x000000030600788c */ /* 0x000fe4000bf05270 */
[----:B------:R-:W-:Y:S02]  /*2220*/  UISETP.NE.AND UP1, UPT, UR7, 0x3, UPT ;  /* 0x000000030700788c */ /* 0x000fe4000bf25270 */
[----:B------:R-:W-:Y:S02]  /*2230*/  USEL UR8, URZ, 0x1, UP0 ;  /* 0x000000013f087887 */ /* 0x000fe40008000000 */
[----:B------:R-:W-:-:S02]  /*2240*/  USEL UR6, UR6, URZ, UP0 ;  /* 0x0000003f06067287 */ /* 0x000fc40008000000 */
[----:B------:R-:W-:Y:S02]  /*2250*/  USEL UR7, UR7, URZ, UP1 ;  /* 0x0000003f07077287 */ /* 0x000fe40008800000 */
[----:B------:R-:W-:Y:S01]  /*2260*/  LOP3.LUT R5, R5, UR8, RZ, 0x3c, !PT ;  /* 0x0000000805057c12 */ /* 0x000fe2000f8e3cff */
[----:B------:R-:W-:Y:S09]  /*2270*/  @P1 BRA `(.L_x_25) ;  /* 0xfffffff400d41947 */ /* 0x000ff2000383ffff */
.L_x_18:
[----:B------:R-:W2:Y:S02]  /*2280*/  LDC R0, c[0x0][0x28c] ;  /* 0x0000a300ff007b82 */ /* 0x000ea40000000800 */
[----:B--2---:R-:W-:-:S13]  /*2290*/  ISETP.GE.AND P1, PT, R0, 0x1, PT ;  /* 0x000000010000780c */ /* 0x004fda0003f26270 */
[----:B------:R-:W-:Y:S05]  /*22a0*/  @!P1 BRA `(.L_x_26) ;  /* 0x0000000000489947 */ /* 0x000fea0003800000 */
[----:B------:R-:W-:Y:S05]  /*22b0*/  @!P0 BRA `(.L_x_27) ;  /* 0x0000000000048947 */ /* 0x000fea0003800000 */
[----:B------:R-:W-:Y:S01]  /*22c0*/  BPT.TRAP 0x1 ;  /* 0x000000040000795c */ /* 0x000fe20000300000 */
.L_x_27:
[----:B------:R-:W2:Y:S01]  /*22d0*/  S2UR UR7, SR_CgaCtaId ;  /* 0x00000000000779c3 */ /* 0x000ea20000008800 */
[----:B------:R-:W-:Y:S01]  /*22e0*/  UISETP.LT.AND UP0, UPT, UR40, 0x1, UPT ;  /* 0x000000012800788c */ /* 0x000fe2000bf01270 */
[----:B------:R-:W-:-:S03]  /*22f0*/  ISETP.GT.U32.AND P0, PT, R19, 0x1, PT ;  /* 0x000000011300780c */ /* 0x000fc60003f04070 */
[----:B------:R-:W-:-:S04]  /*2300*/  USEL UR6, UR40, 0x1, UP0 ;  /* 0x0000000128067887 */ /* 0x000fc80008000000 */
[----:B------:R-:W-:-:S04]  /*2310*/  UIADD3 UR6, UR39, UR40, -UR6 ;  /* 0x0000002827067290 */ /* 0x000fc8000fffe806 */
[----:B------:R-:W-:-:S04]  /*2320*/  UIMAD.WIDE.U32 UR4, UR6, -0x55555555, URZ ;  /* 0xaaaaaaab060478a5 */ /* 0x000fc8000f8e003f */
[----:B------:R-:W-:-:S03]  /*2330*/  USHF.R.U32.HI UR4, URZ, 0x1, UR5 ;  /* 0x000000013f047899 */ /* 0x000fc60008011605 */
[----:B------:R-:W-:Y:S01]  /*2340*/  UMOV UR5, 0x400 ;  /* 0x0000040000057882 */ /* 0x000fe20000000000 */
[----:B------:R-:W-:Y:S02]  /*2350*/  UIMAD UR6, UR4, -0x3, UR6 ;  /* 0xfffffffd040678a4 */ /* 0x000fe4000f8e0206 */
[----:B--2---:R-:W-:-:S04]  /*2360*/  ULEA UR5, UR7, UR5, 0x18 ;  /* 0x0000000507057291 */ /* 0x004fc8000f8ec03f */
[----:B------:R-:W-:-:S04]  /*2370*/  ULEA UR6, UR6, UR5, 0x3 ;  /* 0x0000000506067291 */ /* 0x000fc8000f8e183f */
[----:B------:R-:W-:-:S04]  /*2380*/  UIADD3 UR6, UR6, 0x18, URZ ;  /* 0x0000001806067890 */ /* 0x000fc8000fffe03f */
[----:B------:R-:W-:-:S09]  /*2390*/  UPRMT UR6, URZ, 0x654, UR6 ;  /* 0x000006543f067896 */ /* 0x000fd20008000006 */
[----:B------:R-:W-:Y:S01]  /*23a0*/  SYNCS.ARRIVE.TRANS64.RED.A1T0 RZ, [UR6], RZ ;  /* 0x000000ffffff79a7 */ /* 0x000fe20008100406 */
[----:B------:R-:W-:Y:S05]  /*23b0*/  @P0 BRA `(.L_x_26) ;  /* 0x0000000000040947 */ /* 0x000fea0003800000 */
[----:B------:R-:W-:Y:S01]  /*23c0*/  BPT.TRAP 0x1 ;  /* 0x000000040000795c */ /* 0x000fe20000300000 */
.L_x_26:
[----:B------:R-:W2:Y:S01]  /*23d0*/  LDC R6, c[0x0][0x288] ;  /* 0x0000a200ff067b82 */ /* 0x000ea20000000800 */
[----:B01----:R-:W-:Y:S01]  /*23e0*/  SHF.R.U32.HI R3, RZ, 0x2, R18 ;  /* 0x00000002ff037819 */ /* 0x003fe20000011612 */
[----:B------:R-:W-:Y:S01]  /*23f0*/  IMAD.SHL.U32 R11, R58, 0x20, RZ ;  /* 0x000000203a0b7824 */ /* 0x000fe200078e00ff */
[----:B------:R-:W-:Y:S01]  /*2400*/  LOP3.LUT R4, R18, 0x60, RZ, 0xc0, !PT ;  /* 0x0000006012047812 */ /* 0x000fe200078ec0ff */
[----:B------:R-:W-:Y:S01]  /*2410*/  UIADD3 UR39, UR40, UR39, URZ ;  /* 0x0000002728277290 */ /* 0x000fe2000fffe03f */
[----:B------:R-:W-:Y:S01]  /*2420*/  LOP3.LUT R3, R3, 0x7, RZ, 0xc0, !PT ;  /* 0x0000000703037812 */ /* 0x000fe200078ec0ff */
[----:B------:R-:W-:Y:S01]  /*2430*/  IMAD.SHL.U32 R13, R60, 0x100, RZ ;  /* 0x000001003c0d7824 */ /* 0x000fe200078e00ff */
[----:B------:R-:W-:Y:S01]  /*2440*/  SHF.R.U32.HI R8, RZ, 0x1, R4 ;  /* 0x00000001ff087819 */ /* 0x000fe20000011604 */
[----:B------:R-:W-:Y:S01]  /*2450*/  UISETP.GT.U32.AND UP0, UPT, UR39, 0x2, UPT ;  /* 0x000000022700788c */ /* 0x000fe2000bf04070 */
[----:B------:R-:W-:Y:S01]  /*2460*/  LOP3.LUT R0, R22, 0x1, RZ, 0xc0, !PT ;  /* 0x0000000116007812 */ /* 0x000fe200078ec0ff */
[----:B------:R-:W-:Y:S01]  /*2470*/  ULDC UR7, c[0x0][0x284] ;  /* 0x0000a10000077ab9 */ /* 0x000fe20000000800 */
[----:B------:R-:W-:Y:S01]  /*2480*/  IADD3 R5, RZ, -R8, -R3 ;  /* 0x80000008ff057210 */ /* 0x000fe20007ffe803 */
[----:B------:R-:W-:Y:S01]  /*2490*/  UISETP.LT.U32.AND UP0, UPT, UR40, 0x3, UP0 ;  /* 0x000000032800788c */ /* 0x000fe20008701070 */
[----:B------:R-:W-:Y:S01]  /*24a0*/  LOP3.LUT R4, R18, 0x3, RZ, 0xc0, !PT ;  /* 0x0000000312047812 */ /* 0x000fe200078ec0ff */
[C---:B------:R-:W-:Y:S01]  /*24b0*/  IMAD.SHL.U32 R10, R0.reuse, 0x40, RZ ;  /* 0x00000040000a7824 */ /* 0x040fe200078e00ff */
[----:B------:R-:W-:Y:S01]  /*24c0*/  UISETP.GE.U32.AND UP1, UPT, UR40, 0x3, UPT ;  /* 0x000000032800788c */ /* 0x000fe2000bf26070 */
[----:B------:R-:W-:Y:S01]  /*24d0*/  IMAD R64, R0, -0x40, R5 ;  /* 0xffffffc000407824 */ /* 0x000fe200078e0205 */
[----:B------:R-:W-:Y:S01]  /*24e0*/  SHF.R.S32.HI R15, RZ, 0x1f, R23 ;  /* 0x0000001fff0f7819 */ /* 0x000fe20000011417 */
[----:B------:R-:W-:Y:S01]  /*24f0*/  ULDC.64 UR8, c[0x0][0x5d0] ;  /* 0x0001740000087ab9 */ /* 0x000fe20000000a00 */
[----:B------:R-:W-:Y:S01]  /*2500*/  UIMAD.WIDE.U32 UR4, UR39, -0x55555555, URZ ;  /* 0xaaaaaaab270478a5 */ /* 0x000fe2000f8e003f */
[----:B------:R-:W-:Y:S01]  /*2510*/  IMAD.WIDE R60, R60, 0x100, RZ ;  /* 0x000001003c3c7825 */ /* 0x000fe200078e02ff */
[----:B------:R-:W-:Y:S01]  /*2520*/  USEL UR6, URZ, 0x1, !UP0 ;  /* 0x000000013f067887 */ /* 0x000fe2000c000000 */
[----:B------:R-:W-:Y:S01]  /*2530*/  LOP3.LUT R3, R10, 0x40, R3, 0xe2, !PT ;  /* 0x000000400a037812 */ /* 0x000fe200078ee203 */
[----:B------:R-:W-:Y:S01]  /*2540*/  USHF.R.U32.HI UR4, URZ, 0x1, UR5 ;  /* 0x000000013f047899 */ /* 0x000fe20008011605 */
[----:B--2---:R-:W-:Y:S01]  /*2550*/  IMAD R0, R4, -0x2, R6 ;  /* 0xfffffffe04007824 */ /* 0x004fe200078e0206 */
[----:B------:R-:W-:Y:S01]  /*2560*/  ISETP.GE.AND P0, PT, R11, R6, PT ;  /* 0x000000060b00720c */ /* 0x000fe20003f06270 */
[----:B------:R-:W-:Y:S01]  /*2570*/  IMAD.SHL.U32 R6, R18, 0x2, RZ ;  /* 0x0000000212067824 */ /* 0x000fe200078e00ff */
[----:B------:R-:W-:Y:S01]  /*2580*/  ULOP3.LUT UR38, UR38, UR6, URZ, 0x3c, !UPT ;  /* 0x0000000626267292 */ /* 0x000fe2000f8e3c3f */
[----:B------:R-:W-:Y:S01]  /*2590*/  IMAD R4, R15, UR8, RZ ;  /* 0x000000080f047c24 */ /* 0x000fe2000f8e02ff */
[----:B------:R-:W-:Y:S01]  /*25a0*/  ISETP.GE.OR P0, PT, R13, UR7, P0 ;  /* 0x000000070d007c0c */ /* 0x000fe20008706670 */
[----:B------:R-:W-:Y:S01]  /*25b0*/  UIMAD UR39, UR4, -0x3, UR39 ;  /* 0xfffffffd042778a4 */ /* 0x000fe2000f8e0227 */
[----:B------:R-:W-:Y:S01]  /*25c0*/  LOP3.LUT R6, R11, 0x6, R6, 0xf8, !PT ;  /* 0x000000060b067812 */ /* 0x000fe200078ef806 */
[----:B------:R-:W-:Y:S01]  /*25d0*/  IMAD R9, R23, UR9, R4 ;  /* 0x0000000917097c24 */ /* 0x000fe2000f8e0204 */
[----:B------:R-:W-:Y:S01]  /*25e0*/  @UP1 ULOP3.LUT UR38, UR38, 0x1, UR4, 0x78, !UPT ;  /* 0x0000000126261892 */ /* 0x000fe2000f8e7804 */
[----:B------:R-:W-:-:S02]  /*25f0*/  IADD3 R64, -R13, UR7, R64 ;  /* 0x000000070d407c10 */ /* 0x000fc4000fffe140 */
[----:B------:R-:W-:Y:S02]  /*2600*/  SHF.R.S32.HI R7, RZ, 0x1f, R6 ;  /* 0x0000001fff077819 */ /* 0x000fe40000011406 */
[----:B------:R-:W-:Y:S01]  /*2610*/  LOP3.LUT R77, R60, R3, R8, 0xfe, !PT ;  /* 0x000000033c4d7212 */ /* 0x000fe200078efe08 */
[----:B------:R-:W-:Y:S01]  /*2620*/  IMAD.IADD R3, R0, 0x1, -R11 ;  /* 0x0000000100037824 */ /* 0x000fe200078e0a0b */
[----:B------:R-:W-:Y:S01]  /*2630*/  MOV R0, 0xffffffff ;  /* 0xffffffff00007802 */ /* 0x000fe20000000f00 */
[----:B------:R-:W-:-:S04]  /*2640*/  IMAD.WIDE.U32 R4, R23, UR8, R6 ;  /* 0x0000000817047c25 */ /* 0x000fc8000f8e0006 */
[----:B------:R-:W-:Y:S02]  /*2650*/  IMAD.IADD R9, R5, 0x1, R9 ;  /* 0x0000000105097824 */ /* 0x000fe400078e0209 */
[----:B------:R-:W-:Y:S01]  /*2660*/  IMAD.MOV.U32 R8, RZ, RZ, R4 ;  /* 0x000000ffff087224 */ /* 0x000fe200078e0004 */
[----:B------:R-:W-:Y:S06]  /*2670*/  @P0 BRA `(.L_x_28) ;  /* 0x00000024007c0947 */ /* 0x000fec0003800000 */
[----:B------:R-:W0:Y:S01]  /*2680*/  LDC.64 R4, c[0x0][0x5c8] ;  /* 0x00017200ff047b82 */ /* 0x000e220000000a00 */
[----:B-----5:R-:W-:Y:S01]  /*2690*/  FSETP.NEU.AND P1, PT, R57, RZ, PT ;  /* 0x000000ff3900720b */ /* 0x020fe20003f2d000 */
[----:B------:R-:W-:Y:S01]  /*26a0*/  BSSY B0, `(.L_x_28) ;  /* 0x000025c000007945 */ /* 0x000fe20003800000 */
[----:B------:R-:W-:-:S04]  /*26b0*/  ISETP.GT.AND P3, PT, R64, RZ, PT ;  /* 0x000000ff4000720c */ /* 0x000fc80003f64270 */
[----:B------:R-:W-:Y:S01]  /*26c0*/  ISETP.GT.AND P0, PT, R3, RZ, P3 ;  /* 0x000000ff0300720c */ /* 0x000fe20001f04270 */
[-C--:B0-----:R-:W-:Y:S02]  /*26d0*/  IMAD R10, R61, R4.reuse, RZ ;  /* 0x000000043d0a7224 */ /* 0x081fe400078e02ff */
[----:B------:R-:W-:-:S04]  /*26e0*/  IMAD.WIDE.U32 R70, R77, R4, R8 ;  /* 0x000000044d467225 */ /* 0x000fc800078e0008 */
[----:B------:R-:W-:-:S04]  /*26f0*/  IMAD R9, R77, R5, R10 ;  /* 0x000000054d097224 */ /* 0x000fc800078e020a */
[----:B------:R-:W-:Y:S01]  /*2700*/  IMAD.IADD R73, R71, 0x1, R9 ;  /* 0x0000000147497824 */ /* 0x000fe200078e0209 */
[----:B------:R-:W-:Y:S06]  /*2710*/  @!P1 BRA `(.L_x_29) ;  /* 0x0000001800c09947 */ /* 0x000fec0003800000 */
[----:B------:R-:W0:Y:S01]  /*2720*/  LDC.64 R10, c[0x0][0x5b8] ;  /* 0x00016e00ff0a7b82 */ /* 0x000e220000000a00 */
[----:B------:R-:W-:-:S07]  /*2730*/  ULDC.64 UR4, c[0x0][0x5c0] ;  /* 0x0001700000047ab9 */ /* 0x000fce0000000a00 */
[----:B------:R-:W1:Y:S08]  /*2740*/  LDC.64 R20, c[0x0][0x5b0] ;  /* 0x00016c00ff147b82 */ /* 0x000e700000000a00 */
[----:B------:R-:W2:Y:S01]  /*2750*/  LDC.64 R8, c[0x0][0x5a8] ;  /* 0x00016a00ff087b82 */ /* 0x000ea20000000a00 */
[----:B0-----:R-:W-:-:S04]  /*2760*/  IMAD R12, R15, R10, RZ ;  /* 0x0000000a0f0c7224 */ /* 0x001fc800078e02ff */
[C---:B------:R-:W-:Y:S02]  /*2770*/  IMAD R11, R23.reuse, R11, R12 ;  /* 0x0000000b170b7224 */ /* 0x040fe400078e020c */
[----:B------:R-:W-:-:S04]  /*2780*/  IMAD.WIDE.U32 R12, R23, R10, R6 ;  /* 0x0000000a170c7225 */ /* 0x000fc800078e0006 */
[----:B-1----:R-:W-:Y:S02]  /*2790*/  IMAD R14, R61, R20, RZ ;  /* 0x000000143d0e7224 */ /* 0x002fe400078e02ff */
[----:B------:R-:W-:Y:S02]  /*27a0*/  IMAD.IADD R15, R13, 0x1, R11 ;  /* 0x000000010d0f7824 */ /* 0x000fe400078e020b */
[----:B------:R-:W-:Y:S02]  /*27b0*/  IMAD R71, R77, R21, R14 ;  /* 0x000000154d477224 */ /* 0x000fe400078e020e */
[----:B------:R-:W-:-:S04]  /*27c0*/  IMAD.MOV.U32 R14, RZ, RZ, R12 ;  /* 0x000000ffff0e7224 */ /* 0x000fc800078e000c */
[----:B------:R-:W-:-:S04]  /*27d0*/  IMAD.WIDE.U32 R58, R77, R20, R14 ;  /* 0x000000144d3a7225 */ /* 0x000fc800078e000e */
[----:B------:R-:W-:Y:S01]  /*27e0*/  IMAD.IADD R59, R59, 0x1, R71 ;  /* 0x000000013b3b7824 */ /* 0x000fe200078e0247 */
[----:B--2---:R-:W-:-:S04]  /*27f0*/  LEA R62, P1, R58, R8, 0x1 ;  /* 0x000000083a3e7211 */ /* 0x004fc800078208ff */
[----:B------:R-:W-:-:S05]  /*2800*/  LEA.HI.X R63, R58, R9, R59, 0x1, P1 ;  /* 0x000000093a3f7211 */ /* 0x000fca00008f0c3b */
[----:B------:R0:W2:Y:S01]  /*2810*/  @P0 LDG.E.LTC128B.U16 R65, desc[UR36][R62.64] ;  /* 0x000000243e410981 */ /* 0x0000a2000c1e1520 */
[----:B------:R-:W-:Y:S01]  /*2820*/  IMAD.WIDE.U32 R66, R77, R20, R6 ;  /* 0x000000144d427225 */ /* 0x000fe200078e0006 */
[----:B------:R-:W-:Y:S03]  /*2830*/  BSSY B1, `(.L_x_30) ;  /* 0x0000012000017945 */ /* 0x000fe60003800000 */
[----:B------:R-:W-:Y:S02]  /*2840*/  IMAD.IADD R67, R71, 0x1, R67 ;  /* 0x0000000147437824 */ /* 0x000fe400078e0243 */
[----:B------:R-:W-:-:S04]  /*2850*/  IMAD.WIDE.U32 R68, R23, R10, R66 ;  /* 0x0000000a17447225 */ /* 0x000fc800078e0042 */
[----:B0-----:R-:W-:Y:S01]  /*2860*/  IMAD.SHL.U32 R62, R20, 0x8, RZ ;  /* 0x00000008143e7824 */ /* 0x001fe200078e00ff */
[----:B------:R-:W-:Y:S01]  /*2870*/  LEA R66, P2, R68, R8, 0x1 ;  /* 0x0000000844427211 */ /* 0x000fe200078408ff */
[----:B--2---:R-:W-:-:S05]  /*2880*/  HADD2.F32 R58, -RZ, R65.H0_H0 ;  /* 0x20000041ff3a7230 */ /* 0x004fca0000004100 */
[----:B------:R-:W-:Y:S01]  /*2890*/  FMUL R59, R58, R57 ;  /* 0x000000393a3b7220 */ /* 0x000fe20000400000 */
[----:B------:R-:W-:-:S03]  /*28a0*/  LEA R58, P1, R70, UR4, 0x1 ;  /* 0x00000004463a7c11 */ /* 0x000fc6000f8208ff */
[----:B------:R-:W-:Y:S01]  /*28b0*/  FFMA R59, R40, R56, R59 ;  /* 0x00000038283b7223 */ /* 0x000fe2000000003b */
[----:B------:R-:W-:-:S04]  /*28c0*/  IMAD.IADD R40, R11, 0x1, R69 ;  /* 0x000000010b287824 */ /* 0x000fc800078e0245 */
[----:B------:R-:W-:Y:S02]  /*28d0*/  F2FP.F16.F32.PACK_AB R63, RZ, R59 ;  /* 0x0000003bff3f723e */ /* 0x000fe400000000ff */
[----:B------:R-:W-:Y:S02]  /*28e0*/  LEA.HI.X R59, R70, UR5, R73, 0x1, P1 ;  /* 0x00000005463b7c11 */ /* 0x000fe400088f0c49 */
[----:B------:R-:W-:Y:S02]  /*28f0*/  ISETP.GT.AND P1, PT, R3, 0x1, P3 ;  /* 0x000000010300780c */ /* 0x000fe40001f24270 */
[----:B------:R-:W-:Y:S01]  /*2900*/  LEA.HI.X R67, R68, R9, R40, 0x1, P2 ;  /* 0x0000000944437211 */ /* 0x000fe200010f0c28 */
[----:B------:R0:W-:Y:S02]  /*2910*/  @P0 STG.E.U16 desc[UR36][R58.64], R63 ;  /* 0x0000003f3a000986 */ /* 0x0001e4000c101524 */
[----:B0-----:R-:W-:-:S08]  /*2920*/  SHF.L.U64.HI R63, R20, 0x3, R21 ;  /* 0x00000003143f7819 */ /* 0x001fd00000010215 */
[----:B------:R-:W-:Y:S05]  /*2930*/  @!P1 BRA `(.L_x_31) ;  /* 0x0000000000049947 */ /* 0x000fea0003800000 */
[----:B------:R0:W5:Y:S02]  /*2940*/  LDG.E.LTC128B.U16 R65, desc[UR36][R66.64+0x2] ;  /* 0x0000022442417981 */ /* 0x000164000c1e1520 */
.L_x_31:
[----:B------:R-:W-:Y:S05]  /*2950*/  BSYNC B1 ;  /* 0x0000000000017941 */ /* 0x000fea0003800000 */
.L_x_30:
[----:B-----5:R-:W-:Y:S01]  /*2960*/  HADD2.F32 R40, -RZ, R65.H0_H0 ;  /* 0x20000041ff287230 */ /* 0x020fe20000004100 */
[----:B------:R-:W-:Y:S01]  /*2970*/  ISETP.GT.AND P0, PT, R64, 0x8, PT ;  /* 0x000000084000780c */ /* 0x000fe20003f04270 */
[----:B------:R-:W-:Y:S01]  /*2980*/  IMAD.WIDE.U32 R72, R77, R20, R62 ;  /* 0x000000144d487225 */ /* 0x000fe200078e003e */
[----:B------:R-:W-:-:S03]  /*2990*/  PRMT R75, R65, 0x7610, R75 ;  /* 0x00007610414b7816 */ /* 0x000fc6000000004b */
[----:B------:R-:W-:Y:S01]  /*29a0*/  FMUL R40, R40, R57 ;  /* 0x0000003928287220 */ /* 0x000fe20000400000 */
[----:B------:R-:W-:Y:S01]  /*29b0*/  IMAD.IADD R69, R71, 0x1, R73 ;  /* 0x0000000147457824 */ /* 0x000fe200078e0249 */
[----:B------:R-:W-:Y:S02]  /*29c0*/  ISETP.GT.AND P2, PT, R3, RZ, P0 ;  /* 0x000000ff0300720c */ /* 0x000fe40000744270 */
[----:B------:R-:W-:Y:S01]  /*29d0*/  FFMA R40, R41, R56, R40 ;  /* 0x0000003829287223 */ /* 0x000fe20000000028 */
[----:B------:R-:W-:-:S04]  /*29e0*/  IADD3 R41, P4, R12, R72, RZ ;  /* 0x000000480c297210 */ /* 0x000fc80007f9e0ff */
[----:B------:R-:W-:Y:S01]  /*29f0*/  F2FP.F16.F32.PACK_AB R40, RZ, R40 ;  /* 0x00000028ff28723e */ /* 0x000fe200000000ff */
[----:B------:R-:W-:Y:S01]  /*2a00*/  IMAD.X R68, R69, 0x1, R15, P4 ;  /* 0x0000000145447824 */ /* 0x000fe200020e060f */
[C---:B------:R-:W-:Y:S02]  /*2a10*/  LEA R70, P4, R41.reuse, R8, 0x1 ;  /* 0x0000000829467211 */ /* 0x040fe400078808ff */
[----:B------:R-:W-:Y:S02]  /*2a20*/  PRMT R73, R40, 0x7610, R73 ;  /* 0x0000761028497816 */ /* 0x000fe40000000049 */
[----:B------:R-:W-:-:S03]  /*2a30*/  LEA.HI.X R71, R41, R9, R68, 0x1, P4 ;  /* 0x0000000929477211 */ /* 0x000fc600020f0c44 */
[----:B------:R1:W-:Y:S04]  /*2a40*/  @P1 STG.E.U16 desc[UR36][R58.64+0x2], R73 ;  /* 0x000002493a001986 */ /* 0x0003e8000c101524 */
[----:B------:R2:W3:Y:S01]  /*2a50*/  @P2 LDG.E.LTC128B.U16 R75, desc[UR36][R70.64] ;  /* 0x00000024464b2981 */ /* 0x0004e2000c1e1520 */
[----:B------:R-:W-:Y:S01]  /*2a60*/  IMAD.SHL.U32 R41, R4, 0x10, RZ ;  /* 0x0000001004297824 */ /* 0x000fe200078e00ff */
[----:B------:R-:W-:Y:S01]  /*2a70*/  IADD3 R72, P1, R6, R72, RZ ;  /* 0x0000004806487210 */ /* 0x000fe20007f3e0ff */
[----:B------:R-:W-:Y:S03]  /*2a80*/  BSSY B1, `(.L_x_32) ;  /* 0x0000011000017945 */ /* 0x000fe60003800000 */
[----:B------:R-:W-:Y:S01]  /*2a90*/  IADD3 R68, P4, R41, R58, RZ ;  /* 0x0000003a29447210 */ /* 0x000fe20007f9e0ff */
[----:B-1----:R-:W-:Y:S01]  /*2aa0*/  IMAD.X R73, R7, 0x1, R69, P1 ;  /* 0x0000000107497824 */ /* 0x002fe200008e0645 */
[----:B------:R-:W-:Y:S01]  /*2ab0*/  ISETP.GT.AND P1, PT, R3, 0x1, P0 ;  /* 0x000000010300780c */ /* 0x000fe20000724270 */
[----:B------:R-:W-:-:S03]  /*2ac0*/  IMAD.WIDE.U32 R72, R23, R10, R72 ;  /* 0x0000000a17487225 */ /* 0x000fc600078e0048 */
[----:B--2---:R-:W-:Y:S01]  /*2ad0*/  LEA R70, P5, R72, R8, 0x1 ;  /* 0x0000000848467211 */ /* 0x004fe200078a08ff */
[----:B---3--:R-:W-:-:S05]  /*2ae0*/  HADD2.F32 R40, -RZ, R75.H0_H0 ;  /* 0x2000004bff287230 */ /* 0x008fca0000004100 */
[----:B------:R-:W-:Y:S01]  /*2af0*/  FMUL R65, R40, R57 ;  /* 0x0000003928417220 */ /* 0x000fe20000400000 */
[----:B------:R-:W-:-:S03]  /*2b00*/  IADD3 R40, R11, R73, RZ ;  /* 0x000000490b287210 */ /* 0x000fc60007ffe0ff */
[----:B------:R-:W-:Y:S01]  /*2b10*/  FFMA R42, R42, R56, R65 ;  /* 0x000000382a2a7223 */ /* 0x000fe20000000041 */
[----:B------:R-:W-:Y:S02]  /*2b20*/  SHF.L.U64.HI R65, R4, 0x4, R5 ;  /* 0x0000000404417819 */ /* 0x000fe40000010205 */
[----:B------:R-:W-:Y:S02]  /*2b30*/  LEA.HI.X R71, R72, R9, R40, 0x1, P5 ;  /* 0x0000000948477211 */ /* 0x000fe400028f0c28 */
[----:B------:R-:W-:Y:S01]  /*2b40*/  F2FP.F16.F32.PACK_AB R42, RZ, R42 ;  /* 0x0000002aff2a723e */ /* 0x000fe200000000ff */
[----:B------:R-:W-:-:S05]  /*2b50*/  IMAD.X R69, R65, 0x1, R59, P4 ;  /* 0x0000000141457824 */ /* 0x000fca00020e063b */
[----:B------:R1:W-:Y:S01]  /*2b60*/  @P2 STG.E.U16 desc[UR36][R68.64], R42 ;  /* 0x0000002a44002986 */ /* 0x0003e2000c101524 */
[----:B------:R-:W-:Y:S05]  /*2b70*/  @!P1 BRA `(.L_x_33) ;  /* 0x0000000000049947 */ /* 0x000fea0003800000 */
[----:B------:R2:W5:Y:S02]  /*2b80*/  LDG.E.LTC128B.U16 R75, desc[UR36][R70.64+0x2] ;  /* 0x00000224464b7981 */ /* 0x000564000c1e1520 */
.L_x_33:
[----:B------:R-:W-:Y:S05]  /*2b90*/  BSYNC B1 ;  /* 0x0000000000017941 */ /* 0x000fea0003800000 */
.L_x_32:
[----:B-----5:R-:W-:Y:S01]  /*2ba0*/  HADD2.F32 R40, -RZ, R75.H0_H0 ;  /* 0x2000004bff287230 */ /* 0x020fe20000004100 */
[----:B------:R-:W-:Y:S01]  /*2bb0*/  ISETP.GT.AND P2, PT, R3, 0x8, P3 ;  /* 0x000000080300780c */ /* 0x000fe20001f44270 */
[----:B-1----:R-:W-:Y:S01]  /*2bc0*/  @P1 IMAD.MOV.U32 R42, RZ, RZ, R68 ;  /* 0x000000ffff2a1224 */ /* 0x002fe200078e0044 */
[----:B------:R-:W-:Y:S02]  /*2bd0*/  BSSY B1, `(.L_x_34) ;  /* 0x0000008000017945 */ /* 0x000fe40003800000 */
[----:B------:R-:W-:-:S04]  /*2be0*/  FMUL R40, R40, R57 ;  /* 0x0000003928287220 */ /* 0x000fc80000400000 */
[----:B------:R-:W-:Y:S01]  /*2bf0*/  FFMA R40, R43, R56, R40 ;  /* 0x000000382b287223 */ /* 0x000fe20000000028 */
[----:B------:R-:W-:-:S04]  /*2c00*/  @P1 IMAD.MOV.U32 R43, RZ, RZ, R69 ;  /* 0x000000ffff2b1224 */ /* 0x000fc800078e0045 */
[----:B------:R-:W-:-:S05]  /*2c10*/  F2FP.F16.F32.PACK_AB R40, RZ, R40 ;  /* 0x00000028ff28723e */ /* 0x000fca00000000ff */
[----:B------:R1:W-:Y:S01]  /*2c20*/  @P1 STG.E.U16 desc[UR36][R42.64+0x2], R40 ;  /* 0x000002282a001986 */ /* 0x0003e2000c101524 */
[----:B------:R-:W-:Y:S05]  /*2c30*/  @!P2 BRA `(.L_x_35) ;  /* 0x000000000004a947 */ /* 0x000fea0003800000 */
[----:B------:R3:W5:Y:S02]  /*2c40*/  LDG.E.LTC128B.U16 R75, desc[UR36][R66.64+0x10] ;  /* 0x00001024424b7981 */ /* 0x000764000c1e1520 */
.L_x_35:
[----:B------:R-:W-:Y:S05]  /*2c50*/  BSYNC B1 ;  /* 0x0000000000017941 */ /* 0x000fea0003800000 */
.L_x_34:
[----:B-1---5:R-:W-:Y:S01]  /*2c60*/  HADD2.F32 R40, -RZ, R75.H0_H0 ;  /* 0x2000004bff287230 */ /* 0x022fe20000004100 */
[----:B------:R-:W-:Y:S01]  /*2c70*/  ISETP.GT.AND P1, PT, R3, 0x9, P3 ;  /* 0x000000090300780c */ /* 0x000fe20001f24270 */
[----:B------:R-:W-:Y:S01]  /*2c80*/  @P2 IMAD.MOV.U32 R42, RZ, RZ, R58 ;  /* 0x000000ffff2a2224 */ /* 0x000fe200078e003a */
[----:B------:R-:W-:Y:S02]  /*2c90*/  BSSY B1, `(.L_x_36) ;  /* 0x0000009000017945 */ /* 0x000fe40003800000 */
[----:B------:R-:W-:-:S04]  /*2ca0*/  FMUL R43, R40, R57 ;  /* 0x00000039282b7220 */ /* 0x000fc80000400000 */
[----:B------:R-:W-:-:S05]  /*2cb0*/  FFMA R43, R44, R56, R43 ;  /* 0x000000382c2b7223 */ /* 0x000fca000000002b */
[----:B------:R-:W-:-:S04]  /*2cc0*/  F2FP.F16.F32.PACK_AB R43, RZ, R43 ;  /* 0x0000002bff2b723e */ /* 0x000fc800000000ff */
[----:B------:R-:W-:Y:S01]  /*2cd0*/  PRMT R40, R43, 0x7610, R40 ;  /* 0x000076102b287816 */ /* 0x000fe20000000028 */
[----:B------:R-:W-:-:S05]  /*2ce0*/  @P2 IMAD.MOV.U32 R43, RZ, RZ, R59 ;  /* 0x000000ffff2b2224 */ /* 0x000fca00078e003b */
[----:B------:R1:W-:Y:S01]  /*2cf0*/  @P2 STG.E.U16 desc[UR36][R42.64+0x10], R40 ;  /* 0x000010282a002986 */ /* 0x0003e2000c101524 */
[----:B------:R-:W-:Y:S05]  /*2d00*/  @!P1 BRA `(.L_x_37) ;  /* 0x0000000000049947 */ /* 0x000fea0003800000 */
[----:B------:R4:W5:Y:S02]  /*2d10*/  LDG.E.LTC128B.U16 R75, desc[UR36][R66.64+0x12] ;  /* 0x00001224424b7981 */ /* 0x000964000c1e1520 */
.L_x_37:
[----:B------:R-:W-:Y:S05]  /*2d20*/  BSYNC B1 ;  /* 0x0000000000017941 */ /* 0x000fea0003800000 */
.L_x_36:
[----:B-1---5:R-:W-:Y:S01]  /*2d30*/  HADD2.F32 R40, -RZ, R75.H0_H0 ;  /* 0x2000004bff287230 */ /* 0x022fe20000004100 */
[----:B------:R-:W-:Y:S01]  /*2d40*/  ISETP.GT.AND P2, PT, R3, 0x8, P0 ;  /* 0x000000080300780c */ /* 0x000fe20000744270 */
[----:B------:R-:W-:Y:S01]  /*2d50*/  @P1 IMAD.MOV.U32 R42, RZ, RZ, R58 ;  /* 0x000000ffff2a1224 */ /* 0x000fe200078e003a */
[----:B------:R-:W-:Y:S01]  /*2d60*/  BSSY B1, `(.L_x_38) ;  /* 0x0000008000017945 */ /* 0x000fe20003800000 */
[----:B------:R-:W-:Y:S02]  /*2d70*/  @P1 IMAD.MOV.U32 R43, RZ, RZ, R59 ;  /* 0x000000ffff2b1224 */ /* 0x000fe400078e003b */
[----:B------:R-:W-:-:S04]  /*2d80*/  FMUL R40, R40, R57 ;  /* 0x0000003928287220 */ /* 0x000fc80000400000 */
[----:B------:R-:W-:-:S05]  /*2d90*/  FFMA R40, R45, R56, R40 ;  /* 0x000000382d287223 */ /* 0x000fca0000000028 */
[----:B------:R-:W-:-:S05]  /*2da0*/  F2FP.F16.F32.PACK_AB R40, RZ, R40 ;  /* 0x00000028ff28723e */ /* 0x000fca00000000ff */
[----:B------:R1:W-:Y:S01]  /*2db0*/  @P1 STG.E.U16 desc[UR36][R42.64+0x12], R40 ;  /* 0x000012282a001986 */ /* 0x0003e2000c101524 */
[----:B------:R-:W-:Y:S05]  /*2dc0*/  @!P2 BRA `(.L_x_39) ;  /* 0x000000000004a947 */ /* 0x000fea0003800000 */
[----:B------:R0:W5:Y:S02]  /*2dd0*/  LDG.E.LTC128B.U16 R75, desc[UR36][R70.64+0x10] ;  /* 0x00001024464b7981 */ /* 0x000164000c1e1520 */
.L_x_39:
[----:B------:R-:W-:Y:S05]  /*2de0*/  BSYNC B1 ;  /* 0x0000000000017941 */ /* 0x000fea0003800000 */
.L_x_38:
        /* <DEDUP_REMOVED lines=12> */
.L_x_41:
[----:B------:R-:W-:Y:S05]  /*2eb0*/  BSYNC B1 ;  /* 0x0000000000017941 */ /* 0x000fea0003800000 */
.L_x_40:
        /* <DEDUP_REMOVED lines=11> */
.L_x_43:
[----:B------:R-:W-:Y:S05]  /*2f70*/  BSYNC B1 ;  /* 0x0000000000017941 */ /* 0x000fea0003800000 */
.L_x_42:
[----:B-1---5:R-:W-:Y:S01]  /*2f80*/  HADD2.F32 R40, -RZ, R75.H0_H0 ;  /* 0x2000004bff287230 */ /* 0x022fe20000004100 */
[----:B------:R-:W-:Y:S01]  /*2f90*/  ISETP.GT.AND P1, PT, R3, 0x11, P3 ;  /* 0x000000110300780c */ /* 0x000fe20001f24270 */
[----:B------:R-:W-:Y:S01]  /*2fa0*/  @P2 IMAD.MOV.U32 R42, RZ, RZ, R58 ;  /* 0x000000ffff2a2224 */ /* 0x000fe200078e003a */
[----:B------:R-:W-:Y:S02]  /*2fb0*/  BSSY B1, `(.L_x_44) ;  /* 0x0000009000017945 */ /* 0x000fe40003800000 */
[----:B------:R-:W-:-:S04]  /*2fc0*/  FMUL R43, R40, R57 ;  /* 0x00000039282b7220 */ /* 0x000fc80000400000 */
[----:B------:R-:W-:-:S05]  /*2fd0*/  FFMA R43, R48, R56, R43 ;  /* 0x00000038302b7223 */ /* 0x000fca000000002b */
[----:B------:R-:W-:-:S04]  /*2fe0*/  F2FP.F16.F32.PACK_AB R43, RZ, R43 ;  /* 0x0000002bff2b723e */ /* 0x000fc800000000ff */
[----:B------:R-:W-:Y:S02]  /*2ff0*/  PRMT R40, R43, 0x7610, R40 ;  /* 0x000076102b287816 */ /* 0x000fe40000000028 */
[----:B------:R-:W-:-:S05]  /*3000*/  @P2 MOV R43, R59 ;  /* 0x0000003b002b2202 */ /* 0x000fca0000000f00 */
[----:B------:R1:W-:Y:S01]  /*3010*/  @P2 STG.E.U16 desc[UR36][R42.64+0x20], R40 ;  /* 0x000020282a002986 */ /* 0x0003e2000c101524 */
[----:B------:R-:W-:Y:S05]  /*3020*/  @!P1 BRA `(.L_x_45) ;  /* 0x0000000000049947 */ /* 0x000fea0003800000 */
[----:B------:R0:W5:Y:S02]  /*3030*/  LDG.E.LTC128B.U16 R75, desc[UR36][R66.64+0x22] ;  /* 0x00002224424b7981 */ /* 0x000164000c1e1520 */
.L_x_45:
[----:B------:R-:W-:Y:S05]  /*3040*/  BSYNC B1 ;  /* 0x0000000000017941 */ /* 0x000fea0003800000 */
.L_x_44:
        /* <DEDUP_REMOVED lines=11> */
.L_x_47:
[----:B------:R-:W-:Y:S05]  /*3100*/  BSYNC B1 ;  /* 0x0000000000017941 */ /* 0x000fea0003800000 */
.L_x_46:
        /* <DEDUP_REMOVED lines=12> */
.L_x_49:
[----:B------:R-:W-:Y:S05]  /*31d0*/  BSYNC B1 ;  /* 0x0000000000017941 */ /* 0x000fea0003800000 */
.L_x_48:
        /* <DEDUP_REMOVED lines=11> */
.L_x_51:
[----:B------:R-:W-:Y:S05]  /*3290*/  BSYNC B1 ;  /* 0x0000000000017941 */ /* 0x000fea0003800000 */
.L_x_50:
        /* <DEDUP_REMOVED lines=12> */
.L_x_53:
[----:B------:R-:W-:Y:S05]  /*3360*/  BSYNC B1 ;  /* 0x0000000000017941 */ /* 0x000fea0003800000 */
.L_x_52:
        /* <DEDUP_REMOVED lines=11> */
.L_x_55:
[----:B------:R-:W-:Y:S05]  /*3420*/  BSYNC B1 ;  /* 0x0000000000017941 */ /* 0x000fea0003800000 */
.L_x_54:
[----:B-1---5:R-:W-:Y:S01]  /*3430*/  HADD2.F32 R40, -RZ, R75.H0_H0 ;  /* 0x2000004bff287230 */ /* 0x022fe20000004100 */
[----:B------:R-:W-:Y:S01]  /*3440*/  ISETP.GT.AND P1, PT, R3, 0x19, P0 ;  /* 0x000000190300780c */ /* 0x000fe20000724270 */
[----:B------:R-:W-:Y:S01]  /*3450*/  @P2 IMAD.MOV.U32 R42, RZ, RZ, R68 ;  /* 0x000000ffff2a2224 */ /* 0x000fe200078e0044 */
[----:B------:R-:W-:Y:S01]  /*3460*/  IADD3 R77, P0, R77, 0x80, RZ ;  /* 0x000000804d4d7810 */ /* 0x000fe20007f1e0ff */
[----:B------:R-:W-:Y:S01]  /*3470*/  BSSY B1, `(.L_x_56) ;  /* 0x000000a000017945 */ /* 0x000fe20003800000 */
[----:B------:R-:W-:-:S03]  /*3480*/  FMUL R43, R40, R57 ;  /* 0x00000039282b7220 */ /* 0x000fc60000400000 */
[----:B------:R-:W-:Y:S02]  /*3490*/  IMAD.X R61, RZ, RZ, R61, P0 ;  /* 0x000000ffff3d7224 */ /* 0x000fe400000e063d */
[----:B------:R-:W-:-:S05]  /*34a0*/  FFMA R43, R54, R56, R43 ;  /* 0x00000038362b7223 */ /* 0x000fca000000002b */
[----:B------:R-:W-:-:S04]  /*34b0*/  F2FP.F16.F32.PACK_AB R43, RZ, R43 ;  /* 0x0000002bff2b723e */ /* 0x000fc800000000ff */
[----:B------:R-:W-:Y:S02]  /*34c0*/  PRMT R40, R43, 0x7610, R40 ;  /* 0x000076102b287816 */ /* 0x000fe40000000028 */
[----:B------:R-:W-:-:S05]  /*34d0*/  @P2 MOV R43, R69 ;  /* 0x00000045002b2202 */ /* 0x000fca0000000f00 */
[----:B------:R1:W-:Y:S01]  /*34e0*/  @P2 STG.E.U16 desc[UR36][R42.64+0x30], R40 ;  /* 0x000030282a002986 */ /* 0x0003e2000c101524 */
[----:B------:R-:W-:Y:S05]  /*34f0*/  @!P1 BRA `(.L_x_57) ;  /* 0x0000000000049947 */ /* 0x000fea0003800000 */
[----:B------:R0:W5:Y:S02]  /*3500*/  LDG.E.LTC128B.U16 R75, desc[UR36][R70.64+0x32] ;  /* 0x00003224464b7981 */ /* 0x000164000c1e1520 */
.L_x_57:
[----:B------:R-:W-:Y:S05]  /*3510*/  BSYNC B1 ;  /* 0x0000000000017941 */ /* 0x000fea0003800000 */
.L_x_56:
[----:B-1---5:R-:W-:Y:S01]  /*3520*/  HADD2.F32 R40, -RZ, R75.H0_H0 ;  /* 0x2000004bff287230 */ /* 0x022fe20000004100 */
[----:B------:R-:W-:Y:S01]  /*3530*/  ISETP.GT.AND P0, PT, R64, 0x80, PT ;  /* 0x000000804000780c */ /* 0x000fe20003f04270 */
[----:B------:R-:W-:-:S03]  /*3540*/  IMAD R42, R61, R20, RZ ;  /* 0x000000143d2a7224 */ /* 0x000fc600078e02ff */
[----:B------:R-:W-:Y:S01]  /*3550*/  FMUL R40, R40, R57 ;  /* 0x0000003928287220 */ /* 0x000fe20000400000 */
[----:B------:R-:W-:Y:S01]  /*3560*/  IMAD R53, R77, R21, R42 ;  /* 0x000000154d357224 */ /* 0x000fe200078e022a */
[----:B------:R-:W-:Y:S01]  /*3570*/  ISETP.GT.AND P3, PT, R3, RZ, P0 ;  /* 0x000000ff0300720c */ /* 0x000fe20000764270 */
[----:B------:R-:W-:-:S04]  /*3580*/  IMAD.WIDE.U32 R42, R77, R20, R14 ;  /* 0x000000144d2a7225 */ /* 0x000fc800078e000e */
[----:B------:R-:W-:Y:S01]  /*3590*/  FFMA R40, R55, R56, R40 ;  /* 0x0000003837287223 */ /* 0x000fe20000000028 */
[----:B------:R-:W-:Y:S01]  /*35a0*/  IMAD.IADD R21, R43, 0x1, R53 ;  /* 0x000000012b157824 */ /* 0x000fe200078e0235 */
[----:B------:R-:W-:-:S03]  /*35b0*/  LEA R44, P2, R42, R8, 0x1 ;  /* 0x000000082a2c7211 */ /* 0x000fc600078408ff */
[----:B------:R-:W-:Y:S02]  /*35c0*/  F2FP.F16.F32.PACK_AB R40, RZ, R40 ;  /* 0x00000028ff28723e */ /* 0x000fe400000000ff */
[----:B------:R-:W-:Y:S02]  /*35d0*/  LEA.HI.X R45, R42, R9, R21, 0x1, P2 ;  /* 0x000000092a2d7211 */ /* 0x000fe400010f0c15 */
[----:B------:R-:W-:-:S05]  /*35e0*/  PRMT R43, R40, 0x7610, R43 ;  /* 0x00007610282b7816 */ /* 0x000fca000000002b */
[----:B------:R1:W-:Y:S04]  /*35f0*/  @P1 STG.E.U16 desc[UR36][R68.64+0x32], R43 ;  /* 0x0000322b44001986 */ /* 0x0003e8000c101524 */
[----:B------:R-:W2:Y:S01]  /*3600*/  @P3 LDG.E.LTC128B.U16 R75, desc[UR36][R44.64] ;  /* 0x000000242c4b3981 */ /* 0x000ea2000c1e1520 */
[C---:B------:R-:W-:Y:S01]  /*3610*/  IMAD.SHL.U32 R49, R4.reuse, 0x100, RZ ;  /* 0x0000010004317824 */ /* 0x040fe200078e00ff */
[----:B------:R-:W-:Y:S01]  /*3620*/  SHF.L.U64.HI R51, R4, 0x8, R5 ;  /* 0x0000000804337819 */ /* 0x000fe20000010205 */
[----:B------:R-:W-:Y:S01]  /*3630*/  BSSY B1, `(.L_x_58) ;  /* 0x0000011000017945 */ /* 0x000fe20003800000 */
[----:B------:R-:W-:Y:S01]  /*3640*/  ISETP.GT.AND P2, PT, R3, 0x1, P0 ;  /* 0x000000010300780c */ /* 0x000fe20000744270 */
[----:B-1----:R-:W-:-:S04]  /*3650*/  IMAD.WIDE.U32 R42, R77, R20, R6 ;  /* 0x000000144d2a7225 */ /* 0x002fc800078e0006 */
[----:B------:R-:W-:Y:S02]  /*3660*/  IMAD.IADD R43, R53, 0x1, R43 ;  /* 0x00000001352b7824 */ /* 0x000fe400078e022b */
[----:B------:R-:W-:Y:S01]  /*3670*/  IMAD.WIDE.U32 R46, R23, R10, R42 ;  /* 0x0000000a172e7225 */ /* 0x000fe200078e002a */
[----:B------:R-:W-:-:S03]  /*3680*/  IADD3 R42, P1, R49, R58, RZ ;  /* 0x0000003a312a7210 */ /* 0x000fc60007f3e0ff */
[----:B------:R-:W-:Y:S01]  /*3690*/  IMAD.IADD R5, R11, 0x1, R47 ;  /* 0x000000010b057824 */ /* 0x000fe200078e022f */
[----:B------:R-:W-:Y:S01]  /*36a0*/  LEA R4, P4, R46, R8, 0x1 ;  /* 0x000000082e047211 */ /* 0x000fe200078808ff */
[----:B------:R-:W-:-:S03]  /*36b0*/  IMAD.X R43, R51, 0x1, R59, P1 ;  /* 0x00000001332b7824 */ /* 0x000fc600008e063b */
[----:B------:R-:W-:Y:S01]  /*36c0*/  LEA.HI.X R5, R46, R9, R5, 0x1, P4 ;  /* 0x000000092e057211 */ /* 0x000fe200020f0c05 */
[----:B--2---:R-:W-:-:S05]  /*36d0*/  HADD2.F32 R40, -RZ, R75.H0_H0 ;  /* 0x2000004bff287230 */ /* 0x004fca0000004100 */
[----:B------:R-:W-:-:S04]  /*36e0*/  FMUL R21, R40, R57 ;  /* 0x0000003928157220 */ /* 0x000fc80000400000 */
[----:B------:R-:W-:-:S05]  /*36f0*/  FFMA R21, R24, R56, R21 ;  /* 0x0000003818157223 */ /* 0x000fca0000000015 */
[----:B------:R-:W-:-:S05]  /*3700*/  F2FP.F16.F32.PACK_AB R21, RZ, R21 ;  /* 0x00000015ff15723e */ /* 0x000fca00000000ff */
[----:B------:R1:W-:Y:S01]  /*3710*/  @P3 STG.E.U16 desc[UR36][R42.64], R21 ;  /* 0x000000152a003986 */ /* 0x0003e2000c101524 */
[----:B------:R-:W-:Y:S05]  /*3720*/  @!P2 BRA `(.L_x_59) ;  /* 0x000000000004a947 */ /* 0x000fea0003800000 */
[----:B------:R2:W5:Y:S02]  /*3730*/  LDG.E.LTC128B.U16 R75, desc[UR36][R4.64+0x2] ;  /* 0x00000224044b7981 */ /* 0x000564000c1e1520 */
.L_x_59:
[----:B------:R-:W-:Y:S05]  /*3740*/  BSYNC B1 ;  /* 0x0000000000017941 */ /* 0x000fea0003800000 */
.L_x_58:
[----:B-----5:R-:W-:Y:S01]  /*3750*/  HADD2.F32 R14, -RZ, R75.H0_H0 ;  /* 0x2000004bff0e7230 */ /* 0x020fe20000004100 */
[----:B------:R-:W-:Y:S01]  /*3760*/  ISETP.GT.AND P1, PT, R64, 0x88, PT ;  /* 0x000000884000780c */ /* 0x000fe20003f24270 */
[----:B-1----:R-:W-:Y:S01]  /*3770*/  IMAD.WIDE.U32 R20, R77, R20, R62 ;  /* 0x000000144d147225 */ /* 0x002fe200078e003e */
[----:B------:R-:W-:Y:S03]  /*3780*/  BSSY B1, `(.L_x_60) ;  /* 0x0000010000017945 */ /* 0x000fe60003800000 */
[----:B------:R-:W-:Y:S01]  /*3790*/  FMUL R14, R14, R57 ;  /* 0x000000390e0e7220 */ /* 0x000fe20000400000 */
[----:B------:R-:W-:Y:S01]  /*37a0*/  IMAD.IADD R53, R53, 0x1, R21 ;  /* 0x0000000135357824 */ /* 0x000fe200078e0215 */
[----:B------:R-:W-:Y:S01]  /*37b0*/  IADD3 R13, P5, R12, R20, RZ ;  /* 0x000000140c0d7210 */ /* 0x000fe20007fbe0ff */
[----:B------:R-:W-:Y:S02]  /*37c0*/  @P2 IMAD.MOV.U32 R21, RZ, RZ, R43 ;  /* 0x000000ffff152224 */ /* 0x000fe400078e002b */
[----:B------:R-:W-:Y:S01]  /*37d0*/  FFMA R25, R25, R56, R14 ;  /* 0x0000003819197223 */ /* 0x000fe2000000000e */
[----:B------:R-:W-:Y:S01]  /*37e0*/  IADD3 R14, P4, R6, R20, RZ ;  /* 0x00000014060e7210 */ /* 0x000fe20007f9e0ff */
[----:B------:R-:W-:Y:S01]  /*37f0*/  IMAD.X R20, R53, 0x1, R15, P5 ;  /* 0x0000000135147824 */ /* 0x000fe200028e060f */
[----:B------:R-:W-:-:S02]  /*3800*/  LEA R12, P5, R13, R8, 0x1 ;  /* 0x000000080d0c7211 */ /* 0x000fc400078a08ff */
[----:B------:R-:W-:Y:S02]  /*3810*/  F2FP.F16.F32.PACK_AB R25, RZ, R25 ;  /* 0x00000019ff19723e */ /* 0x000fe400000000ff */
[----:B------:R-:W-:Y:S01]  /*3820*/  LEA.HI.X R13, R13, R9, R20, 0x1, P5 ;  /* 0x000000090d0d7211 */ /* 0x000fe200028f0c14 */
[----:B------:R-:W-:Y:S01]  /*3830*/  @P2 IMAD.MOV.U32 R20, RZ, RZ, R42 ;  /* 0x000000ffff142224 */ /* 0x000fe200078e002a */
[----:B------:R-:W-:-:S04]  /*3840*/  ISETP.GT.AND P3, PT, R3, RZ, P1 ;  /* 0x000000ff0300720c */ /* 0x000fc80000f64270 */
[----:B------:R1:W-:Y:S09]  /*3850*/  @P2 STG.E.U16 desc[UR36][R20.64+0x2], R25 ;  /* 0x0000021914002986 */ /* 0x0003f2000c101524 */
[----:B------:R-:W-:Y:S05]  /*3860*/  @!P3 BRA `(.L_x_61) ;  /* 0x000000000004b947 */ /* 0x000fea0003800000 */
[----:B------:R0:W5:Y:S02]  /*3870*/  LDG.E.LTC128B.U16 R75, desc[UR36][R12.64] ;  /* 0x000000240c4b7981 */ /* 0x000164000c1e1520 */
.L_x_61:
[----:B------:R-:W-:Y:S05]  /*3880*/  BSYNC B1 ;  /* 0x0000000000017941 */ /* 0x000fea0003800000 */
.L_x_60:
[----:B-----5:R-:W-:Y:S01]  /*3890*/  HADD2.F32 R6, -RZ, R75.H0_H0 ;  /* 0x2000004bff067230 */ /* 0x020fe20000004100 */
[----:B------:R-:W-:Y:S01]  /*38a0*/  ISETP.GT.AND P2, PT, R3, 0x1, P1 ;  /* 0x000000010300780c */ /* 0x000fe20000f44270 */
[----:B------:R-:W-:Y:S01]  /*38b0*/  IMAD.X R15, R7, 0x1, R53, P4 ;  /* 0x00000001070f7824 */ /* 0x000fe200020e0635 */
[----:B------:R-:W-:Y:S02]  /*38c0*/  BSSY B1, `(.L_x_62) ;  /* 0x000000d000017945 */ /* 0x000fe40003800000 */
[----:B------:R-:W-:Y:S01]  /*38d0*/  FMUL R7, R6, R57 ;  /* 0x0000003906077220 */ /* 0x000fe20000400000 */
[----:B------:R-:W-:Y:S01]  /*38e0*/  IADD3 R6, P4, R42, R41, RZ ;  /* 0x000000292a067210 */ /* 0x000fe20007f9e0ff */
[----:B0-----:R-:W-:-:S04]  /*38f0*/  IMAD.WIDE.U32 R12, R23, R10, R14 ;  /* 0x0000000a170c7225 */ /* 0x001fc800078e000e */
[----:B------:R-:W-:Y:S01]  /*3900*/  FFMA R7, R26, R56, R7 ;  /* 0x000000381a077223 */ /* 0x000fe20000000007 */
[----:B------:R-:W-:Y:S01]  /*3910*/  IMAD.IADD R11, R11, 0x1, R13 ;  /* 0x000000010b0b7824 */ /* 0x000fe200078e020d */
[----:B------:R-:W-:-:S03]  /*3920*/  LEA R8, P5, R12, R8, 0x1 ;  /* 0x000000080c087211 */ /* 0x000fc600078a08ff */
[----:B------:R-:W-:Y:S01]  /*3930*/  F2FP.F16.F32.PACK_AB R10, RZ, R7 ;  /* 0x00000007ff0a723e */ /* 0x000fe200000000ff */
[----:B------:R-:W-:Y:S01]  /*3940*/  IMAD.X R7, R43, 0x1, R65, P4 ;  /* 0x000000012b077824 */ /* 0x000fe200020e0641 */
[----:B------:R-:W-:-:S04]  /*3950*/  LEA.HI.X R9, R12, R9, R11, 0x1, P5 ;  /* 0x000000090c097211 */ /* 0x000fc800028f0c0b */
[----:B------:R0:W-:Y:S01]  /*3960*/  @P3 STG.E.U16 desc[UR36][R6.64], R10 ;  /* 0x0000000a06003986 */ /* 0x0001e2000c101524 */
[----:B------:R-:W-:Y:S05]  /*3970*/  @!P2 BRA `(.L_x_63) ;  /* 0x000000000004a947 */ /* 0x000fea0003800000 */
[----:B------:R0:W5:Y:S02]  /*3980*/  LDG.E.LTC128B.U16 R75, desc[UR36][R8.64+0x2] ;  /* 0x00000224084b7981 */ /* 0x000164000c1e1520 */
.L_x_63:
[----:B------:R-:W-:Y:S05]  /*3990*/  BSYNC B1 ;  /* 0x0000000000017941 */ /* 0x000fea0003800000 */
.L_x_62:
[----:B0----5:R-:W-:Y:S01]  /*39a0*/  HADD2.F32 R10, -RZ, R75.H0_H0 ;  /* 0x2000004bff0a7230 */ /* 0x021fe20000004100 */
[----:B------:R-:W-:Y:S01]  /*39b0*/  ISETP.GT.AND P3, PT, R3, 0x8, P0 ;  /* 0x000000080300780c */ /* 0x000fe20000764270 */
[----:B------:R-:W-:Y:S03]  /*39c0*/  BSSY B1, `(.L_x_64) ;  /* 0x0000007000017945 */ /* 0x000fe60003800000 */
[----:B------:R-:W-:-:S04]  /*39d0*/  FMUL R10, R10, R57 ;  /* 0x000000390a0a7220 */ /* 0x000fc80000400000 */
[----:B------:R-:W-:-:S05]  /*39e0*/  FFMA R10, R27, R56, R10 ;  /* 0x000000381b0a7223 */ /* 0x000fca000000000a */
[----:B------:R-:W-:-:S05]  /*39f0*/  F2FP.F16.F32.PACK_AB R10, RZ, R10 ;  /* 0x0000000aff0a723e */ /* 0x000fca00000000ff */
[----:B------:R0:W-:Y:S01]  /*3a00*/  @P2 STG.E.U16 desc[UR36][R6.64+0x2], R10 ;  /* 0x0000020a06002986 */ /* 0x0001e2000c101524 */
[----:B------:R-:W-:Y:S05]  /*3a10*/  @!P3 BRA `(.L_x_65) ;  /* 0x000000000004b947 */ /* 0x000fea0003800000 */
[----:B------:R0:W5:Y:S02]  /*3a20*/  LDG.E.LTC128B.U16 R75, desc[UR36][R4.64+0x10] ;  /* 0x00001024044b7981 */ /* 0x000164000c1e1520 */
.L_x_65:
[----:B------:R-:W-:Y:S05]  /*3a30*/  BSYNC B1 ;  /* 0x0000000000017941 */ /* 0x000fea0003800000 */
.L_x_64:
[----:B0----5:R-:W-:Y:S01]  /*3a40*/  HADD2.F32 R6, -RZ, R75.H0_H0 ;  /* 0x2000004bff067230 */ /* 0x021fe20000004100 */
[----:B------:R-:W-:Y:S01]  /*3a50*/  MOV R10, R42 ;  /* 0x0000002a000a7202 */ /* 0x000fe20000000f00 */
[----:B------:R-:W-:Y:S01]  /*3a60*/  IMAD.MOV.U32 R11, RZ, RZ, R43 ;  /* 0x000000ffff0b7224 */ /* 0x000fe200078e002b */
[----:B------:R-:W-:Y:S01]  /*3a70*/  ISETP.GT.AND P2, PT, R3, 0x9, P0 ;  /* 0x000000090300780c */ /* 0x000fe20000744270 */
[----:B------:R-:W-:Y:S01]  /*3a80*/  BSSY B1, `(.L_x_66) ;  /* 0x0000007000017945 */ /* 0x000fe20003800000 */
[----:B------:R-:W-:-:S04]  /*3a90*/  FMUL R7, R6, R57 ;  /* 0x0000003906077220 */ /* 0x000fc80000400000 */
[----:B------:R-:W-:-:S05]  /*3aa0*/  FFMA R7, R28, R56, R7 ;  /* 0x000000381c077223 */ /* 0x000fca0000000007 */
[----:B------:R-:W-:-:S05]  /*3ab0*/  F2FP.F16.F32.PACK_AB R7, RZ, R7 ;  /* 0x00000007ff07723e */ /* 0x000fca00000000ff */
[----:B------:R0:W-:Y:S01]  /*3ac0*/  @P3 STG.E.U16 desc[UR36][R10.64+0x10], R7 ;  /* 0x000010070a003986 */ /* 0x0001e2000c101524 */
[----:B------:R-:W-:Y:S05]  /*3ad0*/  @!P2 BRA `(.L_x_67) ;  /* 0x000000000004a947 */ /* 0x000fea0003800000 */
[----:B------:R0:W5:Y:S02]  /*3ae0*/  LDG.E.LTC128B.U16 R75, desc[UR36][R4.64+0x12] ;  /* 0x00001224044b7981 */ /* 0x000164000c1e1520 */
.L_x_67:
[----:B------:R-:W-:Y:S05]  /*3af0*/  BSYNC B1 ;  /* 0x0000000000017941 */ /* 0x000fea0003800000 */
.L_x_66:
[----:B-----5:R-:W-:Y:S01]  /*3b00*/  HADD2.F32 R6, -RZ, R75.H0_H0 ;  /* 0x2000004bff067230 */ /* 0x020fe20000004100 */
        /* <DEDUP_REMOVED lines=8> */
.L_x_69:
[----:B------:R-:W-:Y:S05]  /*3b90*/  BSYNC B1 ;  /* 0x0000000000017941 */ /* 0x000fea0003800000 */
.L_x_68:
[----:B0----5:R-:W-:Y:S01]  /*3ba0*/  HADD2.F32 R6, -RZ, R75.H0_H0 ;  /* 0x2000004bff067230 */ /* 0x021fe20000004100 */
[----:B------:R-:W-:Y:S01]  /*3bb0*/  ISETP.GT.AND P2, PT, R3, 0x9, P1 ;  /* 0x000000090300780c */ /* 0x000fe20000f44270 */
[----:B------:R-:W-:Y:S03]  /*3bc0*/  BSSY B1, `(.L_x_70) ;  /* 0x0000009000017945 */ /* 0x000fe60003800000 */
[----:B------:R-:W-:Y:S01]  /*3bd0*/  FMUL R7, R6, R57 ;  /* 0x0000003906077220 */ /* 0x000fe20000400000 */
[----:B------:R-:W-:-:S03]  /*3be0*/  IADD3 R6, P3, R41, R42, RZ ;  /* 0x0000002a29067210 */ /* 0x000fc60007f7e0ff */
[----:B------:R-:W-:-:S05]  /*3bf0*/  FFMA R7, R30, R56, R7 ;  /* 0x000000381e077223 */ /* 0x000fca0000000007 */
[----:B------:R-:W-:Y:S01]  /*3c00*/  F2FP.F16.F32.PACK_AB R12, RZ, R7 ;  /* 0x00000007ff0c723e */ /* 0x000fe200000000ff */
[----:B------:R-:W-:-:S05]  /*3c10*/  IMAD.X R7, R65, 0x1, R43, P3 ;  /* 0x0000000141077824 */ /* 0x000fca00018e062b */
[----:B------:R0:W-:Y:S01]  /*3c20*/  @P4 STG.E.U16 desc[UR36][R6.64+0x10], R12 ;  /* 0x0000100c06004986 */ /* 0x0001e2000c101524 */
[----:B------:R-:W-:Y:S05]  /*3c30*/  @!P2 BRA `(.L_x_71) ;  /* 0x000000000004a947 */ /* 0x000fea0003800000 */
[----:B------:R0:W5:Y:S02]  /*3c40*/  LDG.E.LTC128B.U16 R75, desc[UR36][R8.64+0x12] ;  /* 0x00001224084b7981 */ /* 0x000164000c1e1520 */
.L_x_71:
[----:B------:R-:W-:Y:S05]  /*3c50*/  BSYNC B1 ;  /* 0x0000000000017941 */ /* 0x000fea0003800000 */
.L_x_70:
[----:B0----5:R-:W-:Y:S01]  /*3c60*/  HADD2.F32 R6, -RZ, R75.H0_H0 ;  /* 0x2000004bff067230 */ /* 0x021fe20000004100 */
[----:B------:R-:W-:Y:S01]  /*3c70*/  ISETP.GT.AND P3, PT, R3, 0x10, P0 ;  /* 0x000000100300780c */ /* 0x000fe20000764270 */
[----:B------:R-:W-:Y:S03]  /*3c80*/  BSSY B1, `(.L_x_72) ;  /* 0x0000009000017945 */ /* 0x000fe60003800000 */
[----:B------:R-:W-:-:S04]  /*3c90*/  FMUL R6, R6, R57 ;  /* 0x0000003906067220 */ /* 0x000fc80000400000 */
[----:B------:R-:W-:Y:S01]  /*3ca0*/  FFMA R31, R31, R56, R6 ;  /* 0x000000381f1f7223 */ /* 0x000fe20000000006 */
[----:B------:R-:W-:-:S04]  /*3cb0*/  IADD3 R6, P4, P5, R41, R58, R49 ;  /* 0x0000003a29067210 */ /* 0x000fc80007d9e031 */
[----:B------:R-:W-:Y:S02]  /*3cc0*/  F2FP.F16.F32.PACK_AB R31, RZ, R31 ;  /* 0x0000001fff1f723e */ /* 0x000fe400000000ff */
[----:B------:R-:W-:-:S05]  /*3cd0*/  IADD3.X R7, R65, R59, R51, P4, P5 ;  /* 0x0000003b41077210 */ /* 0x000fca00027ea433 */
[----:B------:R0:W-:Y:S01]  /*3ce0*/  @P2 STG.E.U16 desc[UR36][R6.64+0x12], R31 ;  /* 0x0000121f06002986 */ /* 0x0001e2000c101524 */
[----:B------:R-:W-:Y:S05]  /*3cf0*/  @!P3 BRA `(.L_x_73) ;  /* 0x000000000004b947 */ /* 0x000fea0003800000 */
[----:B------:R0:W5:Y:S02]  /*3d00*/  LDG.E.LTC128B.U16 R75, desc[UR36][R4.64+0x20] ;  /* 0x00002024044b7981 */ /* 0x000164000c1e1520 */
.L_x_73:
[----:B------:R-:W-:Y:S05]  /*3d10*/  BSYNC B1 ;  /* 0x0000000000017941 */ /* 0x000fea0003800000 */
.L_x_72:
        /* <DEDUP_REMOVED lines=9> */
.L_x_75:
[----:B------:R-:W-:Y:S05]  /*3db0*/  BSYNC B1 ;  /* 0x0000000000017941 */ /* 0x000fea0003800000 */
.L_x_74:
        /* <DEDUP_REMOVED lines=9> */
.L_x_77:
[----:B------:R-:W-:Y:S05]  /*3e50*/  BSYNC B1 ;  /* 0x0000000000017941 */ /* 0x000fea0003800000 */
.L_x_76:
        /* <DEDUP_REMOVED lines=9> */
.L_x_79:
[----:B------:R-:W-:Y:S05]  /*3ef0*/  BSYNC B1 ;  /* 0x0000000000017941 */ /* 0x000fea0003800000 */
.L_x_78:
        /* <DEDUP_REMOVED lines=9> */
.L_x_81:
[----:B------:R-:W-:Y:S05]  /*3f90*/  BSYNC B1 ;  /* 0x0000000000017941 */ /* 0x000fea0003800000 */
.L_x_80:
        /* <DEDUP_REMOVED lines=9> */
.L_x_83:
[----:B------:R-:W-:Y:S05]  /*4030*/  BSYNC B1 ;  /* 0x0000000000017941 */ /* 0x000fea0003800000 */
.L_x_82:
[----:B0-2--5:R-:W-:Y:S01]  /*4040*/  HADD2.F32 R4, -RZ, R75.H0_H0 ;  /* 0x2000004bff047230 */ /* 0x025fe20000004100 */
        /* <DEDUP_REMOVED lines=8> */
.L_x_85:
[----:B------:R-:W-:Y:S05]  /*40d0*/  BSYNC B1 ;  /* 0x0000000000017941 */ /* 0x000fea0003800000 */
.L_x_84:
[----:B0----5:R-:W-:Y:S01]  /*40e0*/  HADD2.F32 R4, -RZ, R75.H0_H0 ;  /* 0x2000004bff047230 */ /* 0x021fe20000004100 */
[----:B------:R-:W-:Y:S01]  /*40f0*/  ISETP.GT.AND P1, PT, R3, 0x19, P1 ;  /* 0x000000190300780c */ /* 0x000fe20000f24270 */
[----:B------:R-:W-:Y:S03]  /*4100*/  BSSY B1, `(.L_x_86) ;  /* 0x000000a000017945 */ /* 0x000fe60003800000 */
[----:B------:R-:W-:Y:S01]  /*4110*/  FMUL R5, R4, R57 ;  /* 0x0000003904057220 */ /* 0x000fe20000400000 */
[----:B------:R-:W-:-:S03]  /*4120*/  @P2 IMAD.MOV.U32 R4, RZ, RZ, R6 ;  /* 0x000000ffff042224 */ /* 0x000fc600078e0006 */
[----:B------:R-:W-:-:S05]  /*4130*/  FFMA R5, R38, R56, R5 ;  /* 0x0000003826057223 */ /* 0x000fca0000000005 */
[----:B------:R-:W-:-:S04]  /*4140*/  F2FP.F16.F32.PACK_AB R5, RZ, R5 ;  /* 0x00000005ff05723e */ /* 0x000fc800000000ff */
[----:B------:R-:W-:Y:S01]  /*4150*/  PRMT R10, R5, 0x7610, R10 ;  /* 0x00007610050a7816 */ /* 0x000fe2000000000a */
[----:B------:R-:W-:-:S05]  /*4160*/  @P2 IMAD.MOV.U32 R5, RZ, RZ, R7 ;  /* 0x000000ffff052224 */ /* 0x000fca00078e0007 */
[----:B------:R0:W-:Y:S01]  /*4170*/  @P2 STG.E.U16 desc[UR36][R4.64+0x30], R10 ;  /* 0x0000300a04002986 */ /* 0x0001e2000c101524 */
[----:B------:R-:W-:Y:S05]  /*4180*/  @!P1 BRA `(.L_x_87) ;  /* 0x0000000000049947 */ /* 0x000fea0003800000 */
[----:B------:R0:W5:Y:S02]  /*4190*/  LDG.E.LTC128B.U16 R75, desc[UR36][R8.64+0x32] ;  /* 0x00003224084b7981 */ /* 0x000164000c1e1520 */
.L_x_87:
[----:B------:R-:W-:Y:S05]  /*41a0*/  BSYNC B1 ;  /* 0x0000000000017941 */ /* 0x000fea0003800000 */
.L_x_86:
[----:B------:R-:W-:Y:S05]  /*41b0*/  @!P1 BRA `(.L_x_88) ;  /* 0x0000000800a89947 */ /* 0x000fea0003800000 */
[----:B0----5:R-:W-:-:S05]  /*41c0*/  HADD2.F32 R4, -RZ, R75.H0_H0 ;  /* 0x2000004bff047230 */ /* 0x021fca0000004100 */
[----:B------:R-:W-:-:S04]  /*41d0*/  FMUL R4, R4, R57 ;  /* 0x0000003904047220 */ /* 0x000fc80000400000 */
[----:B------:R-:W-:-:S05]  /*41e0*/  FFMA R4, R39, R56, R4 ;  /* 0x0000003827047223 */ /* 0x000fca0000000004 */
[----:B------:R-:W-:-:S05]  /*41f0*/  F2FP.F16.F32.PACK_AB R4, RZ, R4 ;  /* 0x00000004ff04723e */ /* 0x000fca00000000ff */
[----:B------:R0:W-:Y:S01]  /*4200*/  STG.E.U16 desc[UR36][R6.64+0x32], R4 ;  /* 0x0000320406007986 */ /* 0x0001e2000c101524 */
[----:B------:R-:W-:Y:S05]  /*4210*/  BRA `(.L_x_88) ;  /* 0x0000000800907947 */ /* 0x000fea0003800000 */
.L_x_29:
[----:B------:R-:W-:Y:S01]  /*4220*/  ULDC.64 UR4, c[0x0][0x5c0] ;  /* 0x0001700000047ab9 */ /* 0x000fe20000000a00 */
[----:B------:R-:W-:Y:S01]  /*4230*/  ISETP.GT.AND P5, PT, R3, 0x1, P3 ;  /* 0x000000010300780c */ /* 0x000fe20001fa4270 */
[-C--:B------:R-:W-:Y:S01]  /*4240*/  FMUL R40, R40, R56.reuse ;  /* 0x0000003828287220 */ /* 0x080fe20000400000 */
[----:B------:R-:W-:Y:S01]  /*4250*/  LEA R6, P1, R70, UR4, 0x1 ;  /* 0x0000000446067c11 */ /* 0x000fe2000f8208ff */
[-C--:B------:R-:W-:Y:S01]  /*4260*/  FMUL R41, R41, R56.reuse ;  /* 0x0000003829297220 */ /* 0x080fe20000400000 */
[C---:B------:R-:W-:Y:S01]  /*4270*/  IMAD.SHL.U32 R21, R4.reuse, 0x10, RZ ;  /* 0x0000001004157824 */ /* 0x040fe200078e00ff */
[----:B------:R-:W-:Y:S01]  /*4280*/  SHF.L.U64.HI R15, R4, 0x4, R5 ;  /* 0x00000004040f7819 */ /* 0x000fe20000010205 */
[-C--:B------:R-:W-:Y:S01]  /*4290*/  FMUL R42, R42, R56.reuse ;  /* 0x000000382a2a7220 */ /* 0x080fe20000400000 */
[----:B------:R-:W-:Y:S01]  /*42a0*/  LEA.HI.X R7, R70, UR5, R73, 0x1, P1 ;  /* 0x0000000546077c11 */ /* 0x000fe200088f0c49 */
[-C--:B------:R-:W-:Y:S01]  /*42b0*/  FMUL R43, R43, R56.reuse ;  /* 0x000000382b2b7220 */ /* 0x080fe20000400000 */
[----:B------:R-:W-:Y:S01]  /*42c0*/  ISETP.GT.AND P1, PT, R64, 0x8, PT ;  /* 0x000000084000780c */ /* 0x000fe20003f24270 */
[----:B------:R-:W-:Y:S01]  /*42d0*/  FMUL R44, R44, R56 ;  /* 0x000000382c2c7220 */ /* 0x000fe20000400000 */
[----:B------:R-:W-:Y:S01]  /*42e0*/  F2FP.F16.F32.PACK_AB R40, RZ, R40 ;  /* 0x00000028ff28723e */ /* 0x000fe200000000ff */
[-C--:B------:R-:W-:Y:S01]  /*42f0*/  FMUL R45, R45, R56.reuse ;  /* 0x000000382d2d7220 */ /* 0x080fe20000400000 */
[----:B------:R-:W-:Y:S01]  /*4300*/  F2FP.F16.F32.PACK_AB R41, RZ, R41 ;  /* 0x00000029ff29723e */ /* 0x000fe200000000ff */
[----:B------:R-:W-:Y:S01]  /*4310*/  FMUL R46, R46, R56 ;  /* 0x000000382e2e7220 */ /* 0x000fe20000400000 */
[----:B------:R-:W-:Y:S01]  /*4320*/  IADD3 R8, P4, R21, R6, RZ ;  /* 0x0000000615087210 */ /* 0x000fe20007f9e0ff */
[----:B------:R-:W-:Y:S01]  /*4330*/  @P0 STG.E.U16 desc[UR36][R6.64], R40 ;  /* 0x0000002806000986 */ /* 0x000fe2000c101524 */
[----:B------:R-:W-:Y:S01]  /*4340*/  ISETP.GT.AND P2, PT, R3, RZ, P1 ;  /* 0x000000ff0300720c */ /* 0x000fe20000f44270 */
[-C--:B------:R-:W-:Y:S01]  /*4350*/  FMUL R47, R47, R56.reuse ;  /* 0x000000382f2f7220 */ /* 0x080fe20000400000 */
[----:B------:R-:W-:Y:S01]  /*4360*/  ISETP.GT.AND P0, PT, R3, 0x1, P1 ;  /* 0x000000010300780c */ /* 0x000fe20000f04270 */
[----:B------:R-:W-:Y:S01]  /*4370*/  @P5 STG.E.U16 desc[UR36][R6.64+0x2], R41 ;  /* 0x0000022906005986 */ /* 0x000fe2000c101524 */
[----:B------:R-:W-:Y:S01]  /*4380*/  IMAD.X R9, R15, 0x1, R7, P4 ;  /* 0x000000010f097824 */ /* 0x000fe200020e0607 */
[C---:B------:R-:W-:Y:S01]  /*4390*/  ISETP.GT.AND P4, PT, R3.reuse, 0x8, P3 ;  /* 0x000000080300780c */ /* 0x040fe20001f84270 */
[-C--:B------:R-:W-:Y:S01]  /*43a0*/  FMUL R48, R48, R56.reuse ;  /* 0x0000003830307220 */ /* 0x080fe20000400000 */
[----:B------:R-:W-:Y:S01]  /*43b0*/  ISETP.GT.AND P5, PT, R3, 0x9, P3 ;  /* 0x000000090300780c */ /* 0x000fe20001fa4270 */
[----:B------:R-:W-:Y:S01]  /*43c0*/  FMUL R49, R49, R56 ;  /* 0x0000003831317220 */ /* 0x000fe20000400000 */
[----:B------:R-:W-:Y:S01]  /*43d0*/  F2FP.F16.F32.PACK_AB R42, RZ, R42 ;  /* 0x0000002aff2a723e */ /* 0x000fe200000000ff */
[-C--:B------:R-:W-:Y:S01]  /*43e0*/  FMUL R50, R50, R56.reuse ;  /* 0x0000003832327220 */ /* 0x080fe20000400000 */
[----:B------:R-:W-:Y:S01]  /*43f0*/  F2FP.F16.F32.PACK_AB R43, RZ, R43 ;  /* 0x0000002bff2b723e */ /* 0x000fe200000000ff */
[----:B------:R-:W-:Y:S01]  /*4400*/  FMUL R51, R51, R56 ;  /* 0x0000003833337220 */ /* 0x000fe20000400000 */
[----:B------:R-:W-:Y:S01]  /*4410*/  F2FP.F16.F32.PACK_AB R44, RZ, R44 ;  /* 0x0000002cff2c723e */ /* 0x000fe200000000ff */
[----:B------:R-:W-:Y:S01]  /*4420*/  @P2 STG.E.U16 desc[UR36][R8.64], R42 ;  /* 0x0000002a08002986 */ /* 0x000fe2000c101524 */
[----:B------:R-:W-:Y:S01]  /*4430*/  F2FP.F16.F32.PACK_AB R45, RZ, R45 ;  /* 0x0000002dff2d723e */ /* 0x000fe200000000ff */
[-C--:B------:R-:W-:Y:S01]  /*4440*/  FMUL R53, R53, R56.reuse ;  /* 0x0000003835357220 */ /* 0x080fe20000400000 */
[C---:B------:R-:W-:Y:S01]  /*4450*/  ISETP.GT.AND P2, PT, R3.reuse, 0x8, P1 ;  /* 0x000000080300780c */ /* 0x040fe20000f44270 */
[----:B------:R-:W-:Y:S01]  /*4460*/  @P0 STG.E.U16 desc[UR36][R8.64+0x2], R43 ;  /* 0x0000022b08000986 */ /* 0x000fe2000c101524 */
[C---:B------:R-:W-:Y:S01]  /*4470*/  ISETP.GT.AND P0, PT, R3.reuse, 0x9, P1 ;  /* 0x000000090300780c */ /* 0x040fe20000f04270 */
[----:B------:R-:W-:Y:S01]  /*4480*/  FMUL R52, R52, R56 ;  /* 0x0000003834347220 */ /* 0x000fe20000400000 */
[----:B------:R-:W-:Y:S01]  /*4490*/  F2FP.F16.F32.PACK_AB R46, RZ, R46 ;  /* 0x0000002eff2e723e */ /* 0x000fe200000000ff */
[----:B------:R-:W-:Y:S01]  /*44a0*/  @P4 STG.E.U16 desc[UR36][R6.64+0x10], R44 ;  /* 0x0000102c06004986 */ /* 0x000fe2000c101524 */
[C---:B------:R-:W-:Y:S01]  /*44b0*/  ISETP.GT.AND P4, PT, R3.reuse, 0x10, P3 ;  /* 0x000000100300780c */ /* 0x040fe20001f84270 */
[-C--:B------:R-:W-:Y:S01]  /*44c0*/  FMUL R54, R54, R56.reuse ;  /* 0x0000003836367220 */ /* 0x080fe20000400000 */
[----:B------:R-:W-:Y:S01]  /*44d0*/  F2FP.F16.F32.PACK_AB R47, RZ, R47 ;  /* 0x0000002fff2f723e */ /* 0x000fe200000000ff */
[----:B------:R-:W-:Y:S01]  /*44e0*/  @P5 STG.E.U16 desc[UR36][R6.64+0x12], R45 ;  /* 0x0000122d06005986 */ /* 0x000fe2000c101524 */
[----:B------:R-:W-:Y:S01]  /*44f0*/  ISETP.GT.AND P5, PT, R3, 0x11, P3 ;  /* 0x000000110300780c */ /* 0x000fe20001fa4270 */
[----:B------:R-:W-:Y:S01]  /*4500*/  FMUL R55, R55, R56 ;  /* 0x0000003837377220 */ /* 0x000fe20000400000 */
[----:B------:R-:W-:Y:S01]  /*4510*/  F2FP.F16.F32.PACK_AB R48, RZ, R48 ;  /* 0x00000030ff30723e */ /* 0x000fe200000000ff */
[----:B------:R-:W-:Y:S01]  /*4520*/  @P2 STG.E.U16 desc[UR36][R8.64+0x10], R46 ;  /* 0x0000102e08002986 */ /* 0x000fe2000c101524 */
[----:B------:R-:W-:Y:S01]  /*4530*/  F2FP.F16.F32.PACK_AB R49, RZ, R49 ;  /* 0x00000031ff31723e */ /* 0x000fe200000000ff */
[----:B------:R-:W-:Y:S01]  /*4540*/  FMUL R24, R24, R56 ;  /* 0x0000003818187220 */ /* 0x000fe20000400000 */
[----:B------:R-:W-:Y:S01]  /*4550*/  ISETP.GT.AND P2, PT, R3, 0x10, P1 ;  /* 0x000000100300780c */ /* 0x000fe20000f44270 */
[----:B------:R-:W-:Y:S01]  /*4560*/  @P0 STG.E.U16 desc[UR36][R8.64+0x12], R47 ;  /* 0x0000122f08000986 */ /* 0x000fe2000c101524 */
[----:B------:R-:W-:Y:S01]  /*4570*/  F2FP.F16.F32.PACK_AB R50, RZ, R50 ;  /* 0x00000032ff32723e */ /* 0x000fe200000000ff */
[----:B------:R-:W-:Y:S01]  /*4580*/  IMAD R13, R5, 0xf0, RZ ;  /* 0x000000f0050d7824 */ /* 0x000fe200078e02ff */
[----:B------:R-:W-:Y:S01]  /*4590*/  F2FP.F16.F32.PACK_AB R51, RZ, R51 ;  /* 0x00000033ff33723e */ /* 0x000fe200000000ff */
[----:B------:R-:W-:Y:S01]  /*45a0*/  @P4 STG.E.U16 desc[UR36][R6.64+0x20], R48 ;  /* 0x0000203006004986 */ /* 0x000fe2000c101524 */
[C---:B------:R-:W-:Y:S01]  /*45b0*/  ISETP.GT.AND P4, PT, R3.reuse, 0x11, P1 ;  /* 0x000000110300780c */ /* 0x040fe20000f84270 */
[----:B------:R-:W-:Y:S01]  /*45c0*/  IMAD.WIDE.U32 R10, R4, 0xf0, R8 ;  /* 0x000000f0040a7825 */ /* 0x000fe200078e0008 */
[----:B------:R-:W-:Y:S01]  /*45d0*/  F2FP.F16.F32.PACK_AB R53, RZ, R53 ;  /* 0x00000035ff35723e */ /* 0x000fe200000000ff */
[----:B------:R-:W-:Y:S01]  /*45e0*/  @P5 STG.E.U16 desc[UR36][R6.64+0x22], R49 ;  /* 0x0000223106005986 */ /* 0x000fe2000c101524 */
[----:B------:R-:W-:Y:S01]  /*45f0*/  ISETP.GT.AND P5, PT, R3, 0x18, P3 ;  /* 0x000000180300780c */ /* 0x000fe20001fa4270 */
[----:B------:R-:W-:Y:S01]  /*4600*/  IMAD.IADD R5, R11, 0x1, R13 ;  /* 0x000000010b057824 */ /* 0x000fe200078e020d */
[----:B------:R-:W-:Y:S01]  /*4610*/  ISETP.GT.AND P3, PT, R3, 0x19, P3 ;  /* 0x000000190300780c */ /* 0x000fe20001f64270 */
[----:B------:R-:W-:Y:S01]  /*4620*/  @P2 STG.E.U16 desc[UR36][R8.64+0x20], R50 ;  /* 0x0000203208002986 */ /* 0x000fe2000c101524 */
[----:B------:R-:W-:Y:S01]  /*4630*/  ISETP.GT.AND P2, PT, R64, 0x80, PT ;  /* 0x000000804000780c */ /* 0x000fe20003f44270 */
[----:B------:R-:W-:Y:S01]  /*4640*/  FMUL R25, R25, R56 ;  /* 0x0000003819197220 */ /* 0x000fe20000400000 */
[----:B------:R-:W-:Y:S01]  /*4650*/  F2FP.F16.F32.PACK_AB R52, RZ, R52 ;  /* 0x00000034ff34723e */ /* 0x000fe200000000ff */
[----:B------:R-:W-:Y:S01]  /*4660*/  FMUL R26, R26, R56 ;  /* 0x000000381a1a7220 */ /* 0x000fe20000400000 */
[----:B------:R-:W-:Y:S01]  /*4670*/  F2FP.F16.F32.PACK_AB R54, RZ, R54 ;  /* 0x00000036ff36723e */ /* 0x000fe200000000ff */
[----:B------:R-:W-:Y:S01]  /*4680*/  @P4 STG.E.U16 desc[UR36][R8.64+0x22], R51 ;  /* 0x0000223308004986 */ /* 0x000fe2000c101524 */
[----:B------:R-:W-:Y:S01]  /*4690*/  ISETP.GT.AND P4, PT, R3, 0x18, P1 ;  /* 0x000000180300780c */ /* 0x000fe20000f84270 */
[-C--:B------:R-:W-:Y:S01]  /*46a0*/  FMUL R27, R27, R56.reuse ;  /* 0x000000381b1b7220 */ /* 0x080fe20000400000 */
[C---:B------:R-:W-:Y:S01]  /*46b0*/  ISETP.GT.AND P1, PT, R3.reuse, 0x19, P1 ;  /* 0x000000190300780c */ /* 0x040fe20000f24270 */
[----:B------:R-:W-:Y:S01]  /*46c0*/  @P5 STG.E.U16 desc[UR36][R6.64+0x30], R52 ;  /* 0x0000303406005986 */ /* 0x000fe2000c101524 */
[C---:B------:R-:W-:Y:S01]  /*46d0*/  ISETP.GT.AND P5, PT, R3.reuse, 0x1, P2 ;  /* 0x000000010300780c */ /* 0x040fe200017a4270 */
[-C--:B------:R-:W-:Y:S01]  /*46e0*/  FMUL R28, R28, R56.reuse ;  /* 0x000000381c1c7220 */ /* 0x080fe20000400000 */
[----:B------:R-:W-:Y:S01]  /*46f0*/  F2FP.F16.F32.PACK_AB R55, RZ, R55 ;  /* 0x00000037ff37723e */ /* 0x000fe200000000ff */
[----:B------:R0:W-:Y:S01]  /*4700*/  @P3 STG.E.U16 desc[UR36][R6.64+0x32], R53 ;  /* 0x0000323506003986 */ /* 0x0001e2000c101524 */
[----:B------:R-:W-:Y:S01]  /*4710*/  ISETP.GT.AND P3, PT, R3, RZ, P2 ;  /* 0x000000ff0300720c */ /* 0x000fe20001764270 */
[----:B------:R-:W-:Y:S01]  /*4720*/  FMUL R29, R29, R56 ;  /* 0x000000381d1d7220 */ /* 0x000fe20000400000 */
[----:B------:R-:W-:Y:S01]  /*4730*/  F2FP.F16.F32.PACK_AB R24, RZ, R24 ;  /* 0x00000018ff18723e */ /* 0x000fe200000000ff */
[-C--:B------:R-:W-:Y:S01]  /*4740*/  FMUL R30, R30, R56.reuse ;  /* 0x000000381e1e7220 */ /* 0x080fe20000400000 */
[----:B------:R-:W-:Y:S01]  /*4750*/  ISETP.GT.AND P0, PT, R64, 0x88, PT ;  /* 0x000000884000780c */ /* 0x000fe20003f04270 */
[----:B------:R-:W-:Y:S01]  /*4760*/  @P4 STG.E.U16 desc[UR36][R8.64+0x30], R54 ;  /* 0x0000303608004986 */ /* 0x000fe2000c101524 */
[----:B------:R-:W-:Y:S01]  /*4770*/  F2FP.F16.F32.PACK_AB R25, RZ, R25 ;  /* 0x00000019ff19723e */ /* 0x000fe200000000ff */
[----:B------:R-:W-:Y:S01]  /*4780*/  FMUL R31, R31, R56 ;  /* 0x000000381f1f7220 */ /* 0x000fe20000400000 */
[C---:B------:R-:W-:Y:S01]  /*4790*/  ISETP.GT.AND P4, PT, R3.reuse, 0x8, P2 ;  /* 0x000000080300780c */ /* 0x040fe20001784270 */
[----:B------:R-:W-:Y:S01]  /*47a0*/  @P1 STG.E.U16 desc[UR36][R8.64+0x32], R55 ;  /* 0x0000323708001986 */ /* 0x000fe2000c101524 */
[----:B------:R-:W-:Y:S01]  /*47b0*/  ISETP.GT.AND P1, PT, R3, RZ, P0 ;  /* 0x000000ff0300720c */ /* 0x000fe20000724270 */
[----:B0-----:R-:W-:Y:S01]  /*47c0*/  IMAD.IADD R7, R13, 0x1, R11 ;  /* 0x000000010d077824 */ /* 0x001fe200078e020b */
[----:B------:R-:W-:Y:S01]  /*47d0*/  F2FP.F16.F32.PACK_AB R26, RZ, R26 ;  /* 0x0000001aff1a723e */ /* 0x000fe200000000ff */
[--C-:B------:R-:W-:Y:S01]  /*47e0*/  @P3 IMAD.MOV.U32 R4, RZ, RZ, R10.reuse ;  /* 0x000000ffff043224 */ /* 0x100fe200078e000a */
[----:B------:R-:W-:Y:S01]  /*47f0*/  F2FP.F16.F32.PACK_AB R27, RZ, R27 ;  /* 0x0000001bff1b723e */ /* 0x000fe200000000ff */
[----:B------:R-:W-:Y:S01]  /*4800*/  FMUL R32, R32, R56 ;  /* 0x0000003820207220 */ /* 0x000fe20000400000 */
[----:B------:R-:W-:Y:S01]  /*4810*/  F2FP.F16.F32.PACK_AB R28, RZ, R28 ;  /* 0x0000001cff1c723e */ /* 0x000fe200000000ff */
[-C--:B------:R-:W-:Y:S01]  /*4820*/  FMUL R33, R33, R56.reuse ;  /* 0x0000003821217220 */ /* 0x080fe20000400000 */
[----:B------:R0:W-:Y:S01]  /*4830*/  @P3 STG.E.U16 desc[UR36][R4.64], R24 ;  /* 0x0000001804003986 */ /* 0x0001e2000c101524 */
[----:B------:R-:W-:Y:S01]  /*4840*/  ISETP.GT.AND P3, PT, R3, 0x1, P0 ;  /* 0x000000010300780c */ /* 0x000fe20000764270 */
[-C--:B------:R-:W-:Y:S01]  /*4850*/  FMUL R34, R34, R56.reuse ;  /* 0x0000003822227220 */ /* 0x080fe20000400000 */
[--C-:B------:R-:W-:Y:S01]  /*4860*/  @P4 IMAD.MOV.U32 R6, RZ, RZ, R10.reuse ;  /* 0x000000ffff064224 */ /* 0x100fe200078e000a */
[----:B------:R-:W-:Y:S01]  /*4870*/  F2FP.F16.F32.PACK_AB R29, RZ, R29 ;  /* 0x0000001dff1d723e */ /* 0x000fe200000000ff */
[----:B------:R-:W-:Y:S01]  /*4880*/  FMUL R35, R35, R56 ;  /* 0x0000003823237220 */ /* 0x000fe20000400000 */
[----:B------:R-:W-:Y:S01]  /*4890*/  F2FP.F16.F32.PACK_AB R30, RZ, R30 ;  /* 0x0000001eff1e723e */ /* 0x000fe200000000ff */
[-C--:B------:R-:W-:Y:S01]  /*48a0*/  FMUL R36, R36, R56.reuse ;  /* 0x0000003824247220 */ /* 0x080fe20000400000 */
[----:B------:R-:W-:Y:S01]  /*48b0*/  F2FP.F16.F32.PACK_AB R31, RZ, R31 ;  /* 0x0000001fff1f723e */ /* 0x000fe200000000ff */
[----:B------:R-:W-:Y:S01]  /*48c0*/  FMUL R37, R37, R56 ;  /* 0x0000003825257220 */ /* 0x000fe20000400000 */
[----:B------:R-:W-:Y:S01]  /*48d0*/  F2FP.F16.F32.PACK_AB R32, RZ, R32 ;  /* 0x00000020ff20723e */ /* 0x000fe200000000ff */
[-C--:B------:R-:W-:Y:S01]  /*48e0*/  FMUL R38, R38, R56.reuse ;  /* 0x0000003826267220 */ /* 0x080fe20000400000 */
[----:B0-----:R-:W-:Y:S01]  /*48f0*/  @P5 IMAD.MOV.U32 R4, RZ, RZ, R10 ;  /* 0x000000ffff045224 */ /* 0x001fe200078e000a */
[----:B------:R-:W-:Y:S01]  /*4900*/  F2FP.F16.F32.PACK_AB R33, RZ, R33 ;  /* 0x00000021ff21723e */ /* 0x000fe200000000ff */
[----:B------:R-:W-:Y:S01]  /*4910*/  FMUL R39, R39, R56 ;  /* 0x0000003827277220 */ /* 0x000fe20000400000 */
[----:B------:R-:W-:-:S02]  /*4920*/  F2FP.F16.F32.PACK_AB R34, RZ, R34 ;  /* 0x00000022ff22723e */ /* 0x000fc400000000ff */
[----:B------:R0:W-:Y:S01]  /*4930*/  @P5 STG.E.U16 desc[UR36][R4.64+0x2], R25 ;  /* 0x0000021904005986 */ /* 0x0001e2000c101524 */
[----:B------:R-:W-:Y:S02]  /*4940*/  F2FP.F16.F32.PACK_AB R35, RZ, R35 ;  /* 0x00000023ff23723e */ /* 0x000fe400000000ff */
[----:B------:R-:W-:Y:S02]  /*4950*/  F2FP.F16.F32.PACK_AB R36, RZ, R36 ;  /* 0x00000024ff24723e */ /* 0x000fe400000000ff */
[----:B------:R-:W-:Y:S02]  /*4960*/  F2FP.F16.F32.PACK_AB R37, RZ, R37 ;  /* 0x00000025ff25723e */ /* 0x000fe400000000ff */
[----:B------:R-:W-:Y:S02]  /*4970*/  F2FP.F16.F32.PACK_AB R38, RZ, R38 ;  /* 0x00000026ff26723e */ /* 0x000fe400000000ff */
[----:B------:R-:W-:Y:S02]  /*4980*/  F2FP.F16.F32.PACK_AB R39, RZ, R39 ;  /* 0x00000027ff27723e */ /* 0x000fe400000000ff */
[----:B0-----:R-:W-:-:S05]  /*4990*/  IADD3 R4, P5, R21, R10, RZ ;  /* 0x0000000a15047210 */ /* 0x001fca0007fbe0ff */
[----:B------:R-:W-:Y:S01]  /*49a0*/  IMAD.X R5, R15, 0x1, R5, P5 ;  /* 0x000000010f057824 */ /* 0x000fe200028e0605 */
[----:B------:R-:W-:-:S04]  /*49b0*/  ISETP.GT.AND P5, PT, R3, 0x9, P0 ;  /* 0x000000090300780c */ /* 0x000fc800007a4270 */
[----:B------:R-:W-:Y:S01]  /*49c0*/  @P1 STG.E.U16 desc[UR36][R4.64], R26 ;  /* 0x0000001a04001986 */ /* 0x000fe2000c101524 */
[----:B------:R-:W-:-:S03]  /*49d0*/  ISETP.GT.AND P1, PT, R3, 0x9, P2 ;  /* 0x000000090300780c */ /* 0x000fc60001724270 */
[----:B------:R0:W-:Y:S01]  /*49e0*/  @P3 STG.E.U16 desc[UR36][R4.64+0x2], R27 ;  /* 0x0000021b04003986 */ /* 0x0001e2000c101524 */
[----:B------:R-:W-:-:S03]  /*49f0*/  ISETP.GT.AND P3, PT, R3, 0x8, P0 ;  /* 0x000000080300780c */ /* 0x000fc60000764270 */
[----:B------:R-:W-:Y:S01]  /*4a00*/  @P4 STG.E.U16 desc[UR36][R6.64+0x10], R28 ;  /* 0x0000101c06004986 */ /* 0x000fe2000c101524 */
[----:B------:R-:W-:-:S04]  /*4a10*/  IADD3 R8, P4, R21, R10, RZ ;  /* 0x0000000a15087210 */ /* 0x000fc80007f9e0ff */
[----:B------:R-:W-:Y:S02]  /*4a20*/  IADD3.X R9, R7, R15, RZ, P4, !PT ;  /* 0x0000000f07097210 */ /* 0x000fe400027fe4ff */
[----:B------:R-:W-:Y:S01]  /*4a30*/  ISETP.GT.AND P4, PT, R3, 0x10, P2 ;  /* 0x000000100300780c */ /* 0x000fe20001784270 */
[----:B0-----:R-:W-:Y:S02]  /*4a40*/  @P1 IMAD.MOV.U32 R4, RZ, RZ, R10 ;  /* 0x000000ffff041224 */ /* 0x001fe400078e000a */
[----:B------:R-:W-:-:S05]  /*4a50*/  @P1 IMAD.MOV.U32 R5, RZ, RZ, R7 ;  /* 0x000000ffff051224 */ /* 0x000fca00078e0007 */
[----:B------:R0:W-:Y:S01]  /*4a60*/  @P1 STG.E.U16 desc[UR36][R4.64+0x12], R29 ;  /* 0x0000121d04001986 */ /* 0x0001e2000c101524 */
[----:B------:R-:W-:-:S03]  /*4a70*/  ISETP.GT.AND P1, PT, R3, 0x18, P2 ;  /* 0x000000180300780c */ /* 0x000fc60001724270 */
[----:B------:R-:W-:Y:S01]  /*4a80*/  @P3 STG.E.U16 desc[UR36][R8.64+0x10], R30 ;  /* 0x0000101e08003986 */ /* 0x000fe2000c101524 */
[C---:B------:R-:W-:Y:S02]  /*4a90*/  ISETP.GT.AND P3, PT, R3.reuse, 0x11, P2 ;  /* 0x000000110300780c */ /* 0x040fe40001764270 */
[----:B------:R-:W-:Y:S01]  /*4aa0*/  ISETP.GT.AND P2, PT, R3, 0x19, P2 ;  /* 0x000000190300780c */ /* 0x000fe20001744270 */
[----:B0-----:R-:W-:Y:S02]  /*4ab0*/  @P5 IMAD.MOV.U32 R4, RZ, RZ, R8 ;  /* 0x000000ffff045224 */ /* 0x001fe400078e0008 */
[----:B------:R-:W-:-:S04]  /*4ac0*/  @P5 IMAD.MOV.U32 R5, RZ, RZ, R9 ;  /* 0x000000ffff055224 */ /* 0x000fc800078e0009 */
[----:B------:R-:W-:Y:S01]  /*4ad0*/  @P1 IMAD.MOV.U32 R6, RZ, RZ, R10 ;  /* 0x000000ffff061224 */ /* 0x000fe200078e000a */
[----:B------:R0:W-:Y:S01]  /*4ae0*/  @P5 STG.E.U16 desc[UR36][R4.64+0x12], R31 ;  /* 0x0000121f04005986 */ /* 0x0001e2000c101524 */
[----:B------:R-:W-:-:S04]  /*4af0*/  ISETP.GT.AND P5, PT, R3, 0x10, P0 ;  /* 0x000000100300780c */ /* 0x000fc800007a4270 */
[--C-:B------:R-:W-:Y:S02]  /*4b00*/  @P2 IMAD.MOV.U32 R11, RZ, RZ, R7.reuse ;  /* 0x000000ffff0b2224 */ /* 0x100fe400078e0007 */
[----:B0-----:R-:W-:Y:S02]  /*4b10*/  @P4 IMAD.MOV.U32 R4, RZ, RZ, R10 ;  /* 0x000000ffff044224 */ /* 0x001fe400078e000a */
[----:B------:R-:W-:-:S05]  /*4b20*/  @P4 IMAD.MOV.U32 R5, RZ, RZ, R7 ;  /* 0x000000ffff054224 */ /* 0x000fca00078e0007 */
[----:B------:R0:W-:Y:S01]  /*4b30*/  @P4 STG.E.U16 desc[UR36][R4.64+0x20], R32 ;  /* 0x0000202004004986 */ /* 0x0001e2000c101524 */
[----:B------:R-:W-:Y:S01]  /*4b40*/  ISETP.GT.AND P4, PT, R3, 0x11, P0 ;  /* 0x000000110300780c */ /* 0x000fe20000784270 */
[----:B0-----:R-:W-:Y:S02]  /*4b50*/  @P3 IMAD.MOV.U32 R4, RZ, RZ, R10 ;  /* 0x000000ffff043224 */ /* 0x001fe400078e000a */
[----:B------:R-:W-:-:S05]  /*4b60*/  @P3 IMAD.MOV.U32 R5, RZ, RZ, R7 ;  /* 0x000000ffff053224 */ /* 0x000fca00078e0007 */
[----:B------:R0:W-:Y:S01]  /*4b70*/  @P3 STG.E.U16 desc[UR36][R4.64+0x22], R33 ;  /* 0x0000222104003986 */ /* 0x0001e2000c101524 */
[C---:B------:R-:W-:Y:S02]  /*4b80*/  ISETP.GT.AND P3, PT, R3.reuse, 0x18, P0 ;  /* 0x000000180300780c */ /* 0x040fe40000764270 */
[----:B------:R-:W-:Y:S01]  /*4b90*/  ISETP.GT.AND P0, PT, R3, 0x19, P0 ;  /* 0x000000190300780c */ /* 0x000fe20000704270 */
[----:B0-----:R-:W-:Y:S02]  /*4ba0*/  @P5 IMAD.MOV.U32 R4, RZ, RZ, R8 ;  /* 0x000000ffff045224 */ /* 0x001fe400078e0008 */
[----:B------:R-:W-:-:S05]  /*4bb0*/  @P5 IMAD.MOV.U32 R5, RZ, RZ, R9 ;  /* 0x000000ffff055224 */ /* 0x000fca00078e0009 */
[----:B------:R0:W-:Y:S02]  /*4bc0*/  @P5 STG.E.U16 desc[UR36][R4.64+0x20], R34 ;  /* 0x0000202204005986 */ /* 0x0001e4000c101524 */
[----:B0-----:R-:W-:Y:S01]  /*4bd0*/  @P4 MOV R4, R8 ;  /* 0x0000000800044202 */ /* 0x001fe20000000f00 */
[----:B------:R-:W-:-:S05]  /*4be0*/  @P4 IMAD.MOV.U32 R5, RZ, RZ, R9 ;  /* 0x000000ffff054224 */ /* 0x000fca00078e0009 */
[----:B------:R0:W-:Y:S04]  /*4bf0*/  @P4 STG.E.U16 desc[UR36][R4.64+0x22], R35 ;  /* 0x0000222304004986 */ /* 0x0001e8000c101524 */
[----:B------:R1:W-:Y:S04]  /*4c00*/  @P1 STG.E.U16 desc[UR36][R6.64+0x30], R36 ;  /* 0x0000302406001986 */ /* 0x0003e8000c101524 */
[----:B------:R1:W-:Y:S01]  /*4c10*/  @P2 STG.E.U16 desc[UR36][R10.64+0x32], R37 ;  /* 0x000032250a002986 */ /* 0x0003e2000c101524 */
[----:B0-----:R-:W-:Y:S02]  /*4c20*/  @P3 IMAD.MOV.U32 R4, RZ, RZ, R8 ;  /* 0x000000ffff043224 */ /* 0x001fe400078e0008 */
[----:B------:R-:W-:-:S05]  /*4c30*/  @P3 IMAD.MOV.U32 R5, RZ, RZ, R9 ;  /* 0x000000ffff053224 */ /* 0x000fca00078e0009 */
[----:B------:R1:W-:Y:S04]  /*4c40*/  @P3 STG.E.U16 desc[UR36][R4.64+0x30], R38 ;  /* 0x0000302604003986 */ /* 0x0003e8000c101524 */
[----:B------:R1:W-:Y:S02]  /*4c50*/  @P0 STG.E.U16 desc[UR36][R8.64+0x32], R39 ;  /* 0x0000322708000986 */ /* 0x0003e4000c101524 */
.L_x_88:
[----:B------:R-:W-:Y:S05]  /*4c60*/  BSYNC B0 ;  /* 0x0000000000007941 */ /* 0x000fea0003800000 */
.L_x_28:
[----:B------:R-:W-:Y:S01]  /*4c70*/  ULDC UR4, c[0x0][0xc] ;  /* 0x0000030000047ab9 */ /* 0x000fe20000000800 */
[----:B------:R-:W-:Y:S01]  /*4c80*/  ULDC UR5, c[0x0][0x10] ;  /* 0x0000040000057ab9 */ /* 0x000fe20000000800 */
[----:B------:R-:W2:Y:S01]  /*4c90*/  LDC R3, c[0x0][0x14] ;  /* 0x00000500ff037b82 */ /* 0x000ea20000000800 */
[----:B------:R-:W-:Y:S01]  /*4ca0*/  UIMAD.WIDE.U32 UR4, UR4, UR5, URZ ;  /* 0x00000005040472a5 */ /* 0x000fe2000f8e003f */
[----:B------:R-:W-:Y:S02]  /*4cb0*/  IMAD.MOV.U32 R58, RZ, RZ, -0x1 ;  /* 0xffffffffff3a7424 */ /* 0x000fe400078e00ff */
[----:B------:R-:W-:-:S03]  /*4cc0*/  IMAD.MOV.U32 R23, RZ, RZ, -0x1 ;  /* 0xffffffffff177424 */ /* 0x000fc600078e00ff */
[----:B--2---:R-:W-:-:S04]  /*4cd0*/  IMAD.WIDE.U32 R16, R3, UR4, R16 ;  /* 0x0000000403107c25 */ /* 0x004fc8000f8e0010 */
[----:B------:R-:W-:Y:S01]  /*4ce0*/  IMAD R3, R3, UR5, RZ ;  /* 0x0000000503037c24 */ /* 0x000fe2000f8e02ff */
[----:B------:R-:W-:Y:S02]  /*4cf0*/  ULDC.64 UR4, c[0x0][0x650] ;  /* 0x0001940000047ab9 */ /* 0x000fe40000000a00 */
[----:B------:R-:W-:Y:S01]  /*4d00*/  ISETP.GE.U32.AND P0, PT, R16, UR4, PT ;  /* 0x0000000410007c0c */ /* 0x000fe2000bf06070 */
[--C-:B------:R-:W-:Y:S01]  /*4d10*/  IMAD.IADD R17, R17, 0x1, R3.reuse ;  /* 0x0000000111117824 */ /* 0x100fe200078e0203 */
[----:B------:R-:W-:-:S04]  /*4d20*/  PRMT R3, RZ, 0x7610, R3 ;  /* 0x00007610ff037816 */ /* 0x000fc80000000003 */
[----:B------:R-:W-:-:S13]  /*4d30*/  ISETP.GE.U32.AND.EX P0, PT, R17, UR5, PT, P0 ;  /* 0x0000000511007c0c */ /* 0x000fda000bf06100 */
[----:B------:R-:W-:Y:S05]  /*4d40*/  @P0 BRA `(.L_x_89) ;  /* 0x0000000400640947 */ /* 0x000fea0003800000 */
[----:B------:R-:W2:Y:S01]  /*4d50*/  S2R R12, SR_CTAID.X ;  /* 0x00000000000c7919 */ /* 0x000ea20000002500 */
[----:B01----:R-:W0:Y:S01]  /*4d60*/  LDC.64 R10, c[0x0][0x628] ;  /* 0x00018a00ff0a7b82 */ /* 0x003e220000000a00 */
[----:B------:R-:W-:Y:S01]  /*4d70*/  ULDC UR4, c[0x0][0x150] ;  /* 0x0000540000047ab9 */ /* 0x000fe20000000800 */
[----:B------:R-:W-:Y:S01]  /*4d80*/  IMAD.MOV.U32 R8, RZ, RZ, R16 ;  /* 0x000000ffff087224 */ /* 0x000fe200078e0010 */
[----:B------:R-:W1:Y:S01]  /*4d90*/  S2R R24, SR_CTAID.Y ;  /* 0x0000000000187919 */ /* 0x000e620000002600 */
[----:B------:R-:W-:-:S04]  /*4da0*/  IMAD.MOV.U32 R9, RZ, RZ, R17 ;  /* 0x000000ffff097224 */ /* 0x000fc800078e0011 */
[----:B------:R-:W1:Y:S08]  /*4db0*/  LDC R21, c[0x0][0x144] ;  /* 0x00005100ff157b82 */ /* 0x000e700000000800 */
[----:B------:R-:W1:Y:S08]  /*4dc0*/  LDC R0, c[0x0][0x630] ;  /* 0x00018c00ff007b82 */ /* 0x000e700000000800 */
[----:B------:R-:W1:Y:S01]  /*4dd0*/  LDC.64 R14, c[0x0][0x620] ;  /* 0x00018800ff0e7b82 */ /* 0x000e620000000a00 */
[----:B0-----:R-:W-:-:S04]  /*4de0*/  ISETP.NE.U32.AND P0, PT, R10, RZ, PT ;  /* 0x000000ff0a00720c */ /* 0x001fc80003f05070 */
[----:B------:R-:W-:Y:S02]  /*4df0*/  ISETP.NE.AND.EX P0, PT, R11, RZ, PT, P0 ;  /* 0x000000ff0b00720c */ /* 0x000fe40003f05300 */
[----:B--2---:R-:W-:-:S05]  /*4e00*/  I2FP.F32.U32 R3, R12 ;  /* 0x0000000c00037245 */ /* 0x004fca0000201000 */
[----:B------:R-:W-:-:S04]  /*4e10*/  FMUL R3, R3, UR4 ;  /* 0x0000000403037c20 */ /* 0x000fc80008400000 */
[----:B------:R0:W2:Y:S02]  /*4e20*/  F2I.U32.TRUNC.NTZ R20, R3 ;  /* 0x0000000300147305 */ /* 0x0000a4000020f000 */
[----:B------:R-:W-:Y:S05]  /*4e30*/  @!P0 BRA `(.L_x_90) ;  /* 0x0000000000288947 */ /* 0x000fea0003800000 */
[----:B0-----:R-:W0:Y:S02]  /*4e40*/  LDC R3, c[0x0][0x634] ;  /* 0x00018d00ff037b82 */ /* 0x001e240000000800 */
        /* <DEDUP_REMOVED lines=9> */
.L_x_90:
[----:B------:R-:W3:Y:S01]  /*4ee0*/  LDC.64 R28, c[0x0][0x640] ;  /* 0x00019000ff1c7b82 */ /* 0x000ee20000000a00 */
[-CC-:B-1----:R-:W-:Y:S01]  /*4ef0*/  SHF.R.U64 R23, R8, R0.reuse, R9.reuse ;  /* 0x0000000008177219 */ /* 0x182fe20000001209 */
[----:B------:R-:W-:Y:S01]  /*4f00*/  ULDC UR4, c[0x0][0x154] ;  /* 0x0000550000047ab9 */ /* 0x000fe20000000800 */
[----:B------:R-:W-:Y:S01]  /*4f10*/  SHF.R.U32.HI R0, RZ, R0, R9 ;  /* 0x00000000ff007219 */ /* 0x000fe20000011609 */
[----:B------:R-:W-:Y:S01]  /*4f20*/  IMAD.MOV.U32 R7, RZ, RZ, 0x1 ;  /* 0x00000001ff077424 */ /* 0x000fe200078e00ff */
[----:B0-----:R-:W-:Y:S02]  /*4f30*/  IADD3 R3, P0, RZ, -R23, RZ ;  /* 0x80000017ff037210 */ /* 0x001fe40007f1e0ff */
[----:B--2---:R-:W-:Y:S01]  /*4f40*/  IADD3 R20, -R20, RZ, RZ ;  /* 0x000000ff14147210 */ /* 0x004fe20007ffe1ff */
[----:B------:R-:W0:Y:S02]  /*4f50*/  LDC R6, c[0x0][0x618] ;  /* 0x00018600ff067b82 */ /* 0x000e240000000800 */
[----:B------:R-:W-:-:S02]  /*4f60*/  IMAD.X R5, RZ, RZ, ~R0, P0 ;  /* 0x000000ffff057224 */ /* 0x000fc400000e0e00 */
[----:B------:R-:W-:Y:S02]  /*4f70*/  IMAD R21, R21, R20, R12 ;  /* 0x0000001415157224 */ /* 0x000fe400078e020c */
[-C--:B------:R-:W-:Y:S02]  /*4f80*/  IMAD R0, R5, R14.reuse, RZ ;  /* 0x0000000e05007224 */ /* 0x080fe400078e02ff */
[----:B------:R-:W1:Y:S01]  /*4f90*/  LDC R8, c[0x0][0x608] ;  /* 0x00018200ff087b82 */ /* 0x000e620000000800 */
[----:B------:R-:W-:-:S04]  /*4fa0*/  IMAD.WIDE.U32 R4, R3, R14, R16 ;  /* 0x0000000e03047225 */ /* 0x000fc800078e0010 */
[----:B------:R-:W-:Y:S01]  /*4fb0*/  IMAD R3, R3, R15, R0 ;  /* 0x0000000f03037224 */ /* 0x000fe200078e0200 */
[----:B------:R-:W-:Y:S02]  /*4fc0*/  I2FP.F32.U32 R0, R24 ;  /* 0x0000001800007245 */ /* 0x000fe40000201000 */
[----:B------:R-:W2:Y:S01]  /*4fd0*/  LDC R26, c[0x0][0x658] ;  /* 0x00019600ff1a7b82 */ /* 0x000ea20000000800 */
[----:B------:R-:W-:Y:S01]  /*4fe0*/  IMAD.IADD R3, R5, 0x1, R3 ;  /* 0x0000000105037824 */ /* 0x000fe200078e0203 */
[----:B---3--:R-:W-:Y:S01]  /*4ff0*/  ISETP.NE.U32.AND P0, PT, R28, RZ, PT ;  /* 0x000000ff1c00720c */ /* 0x008fe20003f05070 */
[----:B------:R-:W-:Y:S01]  /*5000*/  FMUL R0, R0, UR4 ;  /* 0x0000000400007c20 */ /* 0x000fe20008400000 */
[----:B------:R-:W-:Y:S02]  /*5010*/  IMAD.MOV.U32 R5, RZ, RZ, -0x1 ;  /* 0xffffffffff057424 */ /* 0x000fe400078e00ff */
[----:B------:R-:W-:Y:S01]  /*5020*/  ISETP.NE.AND.EX P0, PT, R29, RZ, PT, P0 ;  /* 0x000000ff1d00720c */ /* 0x000fe20003f05300 */
[----:B------:R3:W2:Y:S01]  /*5030*/  F2I.U32.TRUNC.NTZ R13, R0 ;  /* 0x00000000000d7305 */ /* 0x0006a2000020f000 */
[----:B------:R-:W3:Y:S01]  /*5040*/  LDC R15, c[0x0][0x148] ;  /* 0x00005200ff0f7b82 */ /* 0x000ee20000000800 */
[----:B0-----:R-:W-:-:S02]  /*5050*/  SHF.R.U64 R12, R4, R6, R3 ;  /* 0x00000006040c7219 */ /* 0x001fc40000001203 */
[----:B------:R-:W-:-:S05]  /*5060*/  SHF.R.U32.HI R3, RZ, R6, R3 ;  /* 0x00000006ff037219 */ /* 0x000fca0000011603 */
[----:B------:R-:W0:Y:S01]  /*5070*/  LDC R20, c[0x0][0x600] ;  /* 0x00018000ff147b82 */ /* 0x000e220000000800 */
[-CC-:B-1----:R-:W-:Y:S02]  /*5080*/  SHF.R.U64 R10, R12, R8.reuse, R3.reuse ;  /* 0x000000080c0a7219 */ /* 0x182fe40000001203 */
[----:B------:R-:W-:-:S05]  /*5090*/  SHF.R.U32.HI R3, RZ, R8, R3 ;  /* 0x00000008ff037219 */ /* 0x000fca0000011603 */
[----:B------:R-:W1:Y:S01]  /*50a0*/  LDC R27, c[0x0][0x648] ;  /* 0x00019200ff1b7b82 */ /* 0x000e620000000800 */
[-C--:B--2---:R-:W-:Y:S02]  /*50b0*/  SHF.L.U32 R4, R5, R26.reuse, RZ ;  /* 0x0000001a05047219 */ /* 0x084fe400000006ff */
[-CC-:B------:R-:W-:Y:S02]  /*50c0*/  SHF.R.U64 R14, R10, R26.reuse, R3.reuse ;  /* 0x0000001a0a0e7219 */ /* 0x180fe40000001203 */
[----:B------:R-:W-:Y:S02]  /*50d0*/  SHF.R.U32.HI R5, RZ, R26, R3 ;  /* 0x0000001aff057219 */ /* 0x000fe40000011603 */
[----:B------:R-:W-:Y:S01]  /*50e0*/  LOP3.LUT R25, RZ, R4, RZ, 0x33, !PT ;  /* 0x00000004ff197212 */ /* 0x000fe200078e33ff */
[----:B------:R-:W2:Y:S01]  /*50f0*/  LDC R30, c[0x0][0x638] ;  /* 0x00018e00ff1e7b82 */ /* 0x000ea20000000800 */
[----:B------:R-:W-:Y:S01]  /*5100*/  SHF.L.U32 R26, R7, R26, RZ ;  /* 0x0000001a071a7219 */ /* 0x000fe200000006ff */
[----:B------:R-:W-:-:S06]  /*5110*/  IMAD.MOV.U32 R4, RZ, RZ, R14 ;  /* 0x000000ffff047224 */ /* 0x000fcc00078e000e */
[----:B------:R-:W0:Y:S01]  /*5120*/  LDC R31, c[0x0][0x610] ;  /* 0x00018400ff1f7b82 */ /* 0x000e220000000800 */
[----:B------:R-:W-:Y:S05]  /*5130*/  @!P0 BRA `(.L_x_91) ;  /* 0x0000000000288947 */ /* 0x000fea0003800000 */
[----:B------:R-:W4:Y:S02]  /*5140*/  LDC R3, c[0x0][0x64c] ;  /* 0x00019300ff037b82 */ /* 0x000f240000000800 */
[----:B----4-:R-:W-:-:S05]  /*5150*/  IADD3 R3, P0, R14, R3, RZ ;  /* 0x000000030e037210 */ /* 0x010fca0007f1e0ff */
        /* <DEDUP_REMOVED lines=8> */
.L_x_91:
[----:B------:R-:W-:Y:S01]  /*51e0*/  ISETP.NE.AND P0, PT, R2, 0x1, PT ;  /* 0x000000010200780c */ /* 0x000fe20003f05270 */
[----:B0-----:R-:W-:Y:S01]  /*51f0*/  VIADD R7, R20, 0xffffffff ;  /* 0xffffffff14077836 */ /* 0x001fe20000000000 */
[----:B-1-3--:R-:W-:Y:S01]  /*5200*/  SHF.R.U64 R0, R4, R27, R5 ;  /* 0x0000001b04007219 */ /* 0x00afe20000001205 */
[----:B------:R-:W-:Y:S01]  /*5210*/  IMAD.MOV R13, RZ, RZ, -R13 ;  /* 0x000000ffff0d7224 */ /* 0x000fe200078e0a0d */
[----:B------:R-:W-:Y:S01]  /*5220*/  LOP3.LUT R5, R10, R25, RZ, 0xc0, !PT ;  /* 0x000000190a057212 */ /* 0x000fe200078ec0ff */
[----:B------:R-:W-:Y:S01]  /*5230*/  IMAD.MOV.U32 R4, RZ, RZ, 0x1 ;  /* 0x00000001ff047424 */ /* 0x000fe200078e00ff */
[----:B------:R-:W-:Y:S01]  /*5240*/  LOP3.LUT R12, R12, R7, RZ, 0xc0, !PT ;  /* 0x000000070c0c7212 */ /* 0x000fe200078ec0ff */
[----:B------:R-:W-:Y:S02]  /*5250*/  IMAD.MOV R3, RZ, RZ, -R0 ;  /* 0x000000ffff037224 */ /* 0x000fe400078e0a00 */
[----:B------:R-:W-:Y:S02]  /*5260*/  IMAD R0, R26, R0, R5 ;  /* 0x000000001a007224 */ /* 0x000fe400078e0205 */
[----:B--2---:R-:W-:-:S02]  /*5270*/  IMAD R3, R3, R30, R14 ;  /* 0x0000001e03037224 */ /* 0x004fc400078e020e */
[----:B------:R-:W-:Y:S02]  /*5280*/  @P0 IMAD R21, R15, R13, R24 ;  /* 0x0000000d0f150224 */ /* 0x000fe400078e0218 */
[----:B------:R-:W-:Y:S01]  /*5290*/  IMAD R5, R3, R20, R12 ;  /* 0x0000001403057224 */ /* 0x000fe200078e020c */
[----:B------:R-:W-:Y:S01]  /*52a0*/  PRMT R3, R4, 0x7610, R3 ;  /* 0x0000761004037816 */ /* 0x000fe20000000003 */
[----:B------:R-:W-:-:S05]  /*52b0*/  IMAD R0, R0, R31, R21 ;  /* 0x0000001f00007224 */ /* 0x000fca00078e0215 */
[----:B------:R-:W-:Y:S02]  /*52c0*/  SEL R58, R5, R0, !P0 ;  /* 0x00000000053a7207 */ /* 0x000fe40004000000 */
[----:B------:R-:W-:-:S07]  /*52d0*/  SEL R0, R0, R5, !P0 ;  /* 0x0000000500007207 */ /* 0x000fce0004000000 */
.L_x_89:
[----:B------:R-:W-:Y:S02]  /*52e0*/  LOP3.LUT P0, RZ, R3, 0xff, RZ, 0xc0, !PT ;  /* 0x000000ff03ff7812 */ /* 0x000fe4000780c0ff */
[----:B------:R-:W-:-:S11]  /*52f0*/  MOV R60, R0 ;  /* 0x00000000003c7202 */ /* 0x000fd60000000f00 */
[----:B------:R-:W-:Y:S05]  /*5300*/  @P0 BRA `(.L_x_92) ;  /* 0xffffffbc00000947 */ /* 0x000fea000383ffff */
[----:B------:R-:W-:Y:S05]  /*5310*/  EXIT ;  /* 0x000000000000794d */ /* 0x000fea0003800000 */
.L_x_3:
[----:B0-----:R-:W-:Y:S01]  /*5320*/  ULDC.64 UR4, c[0x0][0x650] ;  /* 0x0001940000047ab9 */ /* 0x001fe20000000a00 */
        /* <DEDUP_REMOVED lines=8> */
[----:B------:R-:W-:Y:S02]  /*53b0*/  IMAD.MOV.U32 R10, RZ, RZ, R16 ;  /* 0x000000ffff0a7224 */ /* 0x000fe400078e0010 */
[----:B------:R-:W-:-:S05]  /*53c0*/  IMAD.MOV.U32 R11, RZ, RZ, R17 ;  /* 0x000000ffff0b7224 */ /* 0x000fca00078e0011 */
        /* <DEDUP_REMOVED lines=15> */
.L_x_94:
[--C-:B------:R-:W-:Y:S01]  /*54c0*/  SHF.R.U64 R12, R10, R14, R11.reuse ;  /* 0x0000000e0a0c7219 */ /* 0x100fe2000000120b */
[----:B------:R-:W0:Y:S01]  /*54d0*/  LDC R22, c[0x0][0x618] ;  /* 0x00018600ff167b82 */ /* 0x000e220000000800 */
[----:B------:R-:W-:Y:S01]  /*54e0*/  I2FP.F32.U32 R6, R4 ;  /* 0x0000000400067245 */ /* 0x000fe20000201000 */
[----:B------:R-:W-:Y:S01]  /*54f0*/  ULDC UR4, c[0x0][0x150] ;  /* 0x0000540000047ab9 */ /* 0x000fe20000000800 */
[----:B------:R-:W-:Y:S02]  /*5500*/  SHF.R.U32.HI R5, RZ, R14, R11 ;  /* 0x0000000eff057219 */ /* 0x000fe4000001160b */
[----:B------:R-:W-:Y:S01]  /*5510*/  IADD3 R9, P0, RZ, -R12, RZ ;  /* 0x8000000cff097210 */ /* 0x000fe20007f1e0ff */
[----:B------:R-:W-:Y:S01]  /*5520*/  FMUL R11, R6, UR4 ;  /* 0x00000004060b7c20 */ /* 0x000fe20008400000 */
[----:B------:R-:W-:Y:S01]  /*5530*/  ULDC UR4, c[0x0][0x154] ;  /* 0x0000550000047ab9 */ /* 0x000fe20000000800 */
[----:B------:R-:W1:Y:S02]  /*5540*/  LDC.64 R24, c[0x0][0x640] ;  /* 0x00019000ff187b82 */ /* 0x000e640000000a00 */
[----:B------:R-:W-:-:S02]  /*5550*/  IMAD.X R5, RZ, RZ, ~R5, P0 ;  /* 0x000000ffff057224 */ /* 0x000fc400000e0e05 */
[----:B------:R-:W2:Y:S01]  /*5560*/  F2I.U32.TRUNC.NTZ R11, R11 ;  /* 0x0000000b000b7305 */ /* 0x000ea2000020f000 */
[----:B------:R-:W-:-:S03]  /*5570*/  IMAD.WIDE.U32 R6, R9, R20, R16 ;  /* 0x0000001409067225 */ /* 0x000fc600078e0010 */
[----:B------:R-:W3:Y:S01]  /*5580*/  LDC R13, c[0x0][0x144] ;  /* 0x00005100ff0d7b82 */ /* 0x000ee20000000800 */
[----:B------:R-:W-:-:S04]  /*5590*/  IMAD R8, R5, R20, RZ ;  /* 0x0000001405087224 */ /* 0x000fc800078e02ff */
[----:B------:R-:W-:Y:S01]  /*55a0*/  IMAD R5, R9, R21, R8 ;  /* 0x0000001509057224 */ /* 0x000fe200078e0208 */
[----:B------:R-:W-:Y:S02]  /*55b0*/  MOV R8, 0xffffffff ;  /* 0xffffffff00087802 */ /* 0x000fe40000000f00 */
[----:B------:R-:W4:Y:S01]  /*55c0*/  LDC R14, c[0x0][0x608] ;  /* 0x00018200ff0e7b82 */ /* 0x000f220000000800 */
[----:B------:R-:W-:Y:S01]  /*55d0*/  IMAD.IADD R5, R7, 0x1, R5 ;  /* 0x0000000107057824 */ /* 0x000fe200078e0205 */
[----:B------:R-:W-:-:S04]  /*55e0*/  I2FP.F32.U32 R7, R3 ;  /* 0x0000000300077245 */ /* 0x000fc80000201000 */
[-C--:B0-----:R-:W-:Y:S01]  /*55f0*/  SHF.R.U64 R10, R6, R22.reuse, R5 ;  /* 0x00000016060a7219 */ /* 0x081fe20000001205 */
[----:B--2---:R-:W-:Y:S01]  /*5600*/  IMAD.MOV R6, RZ, RZ, -R11 ;  /* 0x000000ffff067224 */ /* 0x004fe200078e0a0b */
[----:B------:R-:W0:Y:S01]  /*5610*/  LDC R9, c[0x0][0x658] ;  /* 0x00019600ff097b82 */ /* 0x000e220000000800 */
[----:B-1----:R-:W-:Y:S01]  /*5620*/  ISETP.NE.U32.AND P0, PT, R24, RZ, PT ;  /* 0x000000ff1800720c */ /* 0x002fe20003f05070 */
[----:B------:R-:W-:Y:S01]  /*5630*/  FMUL R7, R7, UR4 ;  /* 0x0000000407077c20 */ /* 0x000fe20008400000 */
[----:B------:R-:W-:Y:S02]  /*5640*/  SHF.R.U32.HI R5, RZ, R22, R5 ;  /* 0x00000016ff057219 */ /* 0x000fe40000011605 */
[----:B------:R-:W-:-:S03]  /*5650*/  ISETP.NE.AND.EX P0, PT, R25, RZ, PT, P0 ;  /* 0x000000ff1900720c */ /* 0x000fc60003f05300 */
[----:B------:R-:W1:Y:S01]  /*5660*/  LDC R20, c[0x0][0x148] ;  /* 0x00005200ff147b82 */ /* 0x000e620000000800 */
[----:B---3--:R-:W-:Y:S02]  /*5670*/  IMAD R23, R13, R6, R4 ;  /* 0x000000060d177224 */ /* 0x008fe400078e0204 */
[----:B------:R-:W-:-:S05]  /*5680*/  IMAD.MOV.U32 R6, RZ, RZ, 0x1 ;  /* 0x00000001ff067424 */ /* 0x000fca00078e00ff */
[----:B------:R-:W2:Y:S01]  /*5690*/  LDC R21, c[0x0][0x600] ;  /* 0x00018000ff157b82 */ /* 0x000ea20000000800 */
[-CC-:B----4-:R-:W-:Y:S02]  /*56a0*/  SHF.R.U64 R13, R10, R14.reuse, R5.reuse ;  /* 0x0000000e0a0d7219 */ /* 0x190fe40000001205 */
[----:B------:R-:W-:Y:S02]  /*56b0*/  SHF.R.U32.HI R4, RZ, R14, R5 ;  /* 0x0000000eff047219 */ /* 0x000fe40000011605 */
[----:B------:R3:W4:Y:S03]  /*56c0*/  F2I.U32.TRUNC.NTZ R14, R7 ;  /* 0x00000007000e7305 */ /* 0x000726000020f000 */
[----:B------:R-:W1:Y:S01]  /*56d0*/  LDC R26, c[0x0][0x648] ;  /* 0x00019200ff1a7b82 */ /* 0x000e620000000800 */
[-C--:B0-----:R-:W-:Y:S02]  /*56e0*/  SHF.R.U64 R15, R13, R9.reuse, R4 ;  /* 0x000000090d0f7219 */ /* 0x081fe40000001204 */
[----:B------:R-:W-:-:S02]  /*56f0*/  SHF.L.U32 R8, R8, R9, RZ ;  /* 0x0000000908087219 */ /* 0x000fc400000006ff */
[-C--:B------:R-:W-:Y:S01]  /*5700*/  SHF.R.U32.HI R5, RZ, R9.reuse, R4 ;  /* 0x00000009ff057219 */ /* 0x080fe20000011604 */
[----:B------:R-:W-:Y:S01]  /*5710*/  IMAD.MOV.U32 R4, RZ, RZ, R15 ;  /* 0x000000ffff047224 */ /* 0x000fe200078e000f */
[----:B------:R-:W-:Y:S01]  /*5720*/  SHF.L.U32 R22, R6, R9, RZ ;  /* 0x0000000906167219 */ /* 0x000fe200000006ff */
[----:B------:R-:W0:Y:S01]  /*5730*/  LDC R27, c[0x0][0x638] ;  /* 0x00018e00ff1b7b82 */ /* 0x000e220000000800 */
[----:B------:R-:W-:-:S07]  /*5740*/  LOP3.LUT R28, RZ, R8, RZ, 0x33, !PT ;  /* 0x00000008ff1c7212 */ /* 0x000fce00078e33ff */
        /* <DEDUP_REMOVED lines=12> */
.L_x_95:
[----:B------:R-:W-:Y:S01]  /*5810*/  ISETP.NE.AND P0, PT, R2, 0x1, PT ;  /* 0x000000010200780c */ /* 0x000fe20003f05270 */
[----:B--2---:R-:W-:Y:S01]  /*5820*/  VIADD R7, R21, 0xffffffff ;  /* 0xffffffff15077836 */ /* 0x004fe20000000000 */
[----:B-1----:R-:W-:Y:S01]  /*5830*/  SHF.R.U64 R5, R4, R26, R5 ;  /* 0x0000001a04057219 */ /* 0x002fe20000001205 */
[----:B------:R-:W-:Y:S01]  /*5840*/  IMAD.MOV R14, RZ, RZ, -R14 ;  /* 0x000000ffff0e7224 */ /* 0x000fe200078e0a0e */
[----:B------:R-:W-:Y:S01]  /*5850*/  LOP3.LUT R4, R13, R28, RZ, 0xc0, !PT ;  /* 0x0000001c0d047212 */ /* 0x000fe200078ec0ff */
[----:B------:R-:W-:Y:S01]  /*5860*/  IMAD.MOV.U32 R8, RZ, RZ, R12 ;  /* 0x000000ffff087224 */ /* 0x000fe200078e000c */
[----:B------:R-:W-:Y:S01]  /*5870*/  LOP3.LUT R10, R10, R7, RZ, 0xc0, !PT ;  /* 0x000000070a0a7212 */ /* 0x000fe200078ec0ff */
[----:B------:R-:W-:Y:S02]  /*5880*/  IMAD.MOV R6, RZ, RZ, -R5 ;  /* 0x000000ffff067224 */ /* 0x000fe400078e0a05 */
[----:B------:R-:W-:-:S04]  /*5890*/  IMAD R4, R22, R5, R4 ;  /* 0x0000000516047224 */ /* 0x000fc800078e0204 */
[----:B------:R-:W-:Y:S02]  /*58a0*/  @P0 IMAD R23, R20, R14, R3 ;  /* 0x0000000e14170224 */ /* 0x000fe400078e0203 */
[----:B0-----:R-:W-:Y:S02]  /*58b0*/  IMAD R3, R6, R27, R15 ;  /* 0x0000001b06037224 */ /* 0x001fe400078e020f */
[----:B------:R-:W-:Y:S02]  /*58c0*/  IMAD R7, R4, R29, R23 ;  /* 0x0000001d04077224 */ /* 0x000fe400078e0217 */
[----:B------:R-:W-:Y:S02]  /*58d0*/  IMAD R4, R3, R21, R10 ;  /* 0x0000001503047224 */ /* 0x000fe400078e020a */
[----:B------:R-:W-:-:S03]  /*58e0*/  IMAD.MOV.U32 R6, RZ, RZ, 0x1 ;  /* 0x00000001ff067424 */ /* 0x000fc600078e00ff */
[----:B------:R-:W-:Y:S02]  /*58f0*/  SEL R9, R4, R7, !P0 ;  /* 0x0000000704097207 */ /* 0x000fe40004000000 */
[----:B------:R-:W-:-:S07]  /*5900*/  SEL R7, R7, R4, !P0 ;  /* 0x0000000407077207 */ /* 0x000fce0004000000 */
.L_x_93:
[----:B------:R-:W-:-:S08]  /*5910*/  NOP ;  /* 0x0000000000007918 */ /* 0x000fd00000000000 */
[----:B------:R-:W0:-:S00]  /*5920*/  USETMAXREG.DEALLOC.CTAPOOL 0x28 ;  /* 0x00000028000079c8 */ /* 0x000e0000080e0500 */
[----:B0-----:R-:W-:-:S13]  /*5930*/  ISETP.NE.AND P0, PT, R0, RZ, PT ;  /* 0x000000ff0000720c */ /* 0x001fda0003f05270 */
[----:B------:R-:W-:Y:S05]  /*5940*/  @P0 EXIT ;  /* 0x000000000000094d */ /* 0x000fea0003800000 */
[----:B------:R-:W-:Y:S01]  /*5950*/  LOP3.LUT P0, RZ, R6, 0xff, RZ, 0xc0, !PT ;  /* 0x000000ff06ff7812 */ /* 0x000fe2000780c0ff */
[----:B------:R-:W-:Y:S01]  /*5960*/  IMAD.MOV.U32 R0, RZ, RZ, 0x1 ;  /* 0x00000001ff007424 */ /* 0x000fe200078e00ff */
[----:B------:R-:W-:-:S11]  /*5970*/  MOV R12, RZ ;  /* 0x000000ff000c7202 */ /* 0x000fd60000000f00 */
[----:B------:R-:W-:Y:S05]  /*5980*/  @!P0 BRA `(.L_x_96) ;  /* 0x0000000c00608947 */ /* 0x000fea0003800000 */
[----:B------:R-:W0:Y:S01]  /*5990*/  LDC R0, c[0x0][0x28c] ;  /* 0x0000a300ff007b82 */ /* 0x000e220000000800 */
[----:B------:R-:W-:Y:S01]  /*59a0*/  ULDC UR5, c[0x0][0x658] ;  /* 0x0001960000057ab9 */ /* 0x000fe20000000800 */
[----:B------:R-:W-:Y:S01]  /*59b0*/  UMOV UR7, 0xffffffff ;  /* 0xffffffff00077882 */ /* 0x000fe20000000000 */
[----:B------:R-:W-:Y:S01]  /*59c0*/  ULDC UR6, c[0x0][0xc] ;  /* 0x0000030000067ab9 */ /* 0x000fe20000000800 */
[----:B------:R-:W-:Y:S01]  /*59d0*/  USHF.L.U32 UR9, UR7, UR5, URZ ;  /* 0x0000000507097299 */ /* 0x000fe2000800063f */
[C---:B------:R-:W-:Y:S01]  /*59e0*/  LOP3.LUT P2, RZ, R18.reuse, 0x7f, RZ, 0xc0, !PT ;  /* 0x0000007f12ff7812 */ /* 0x040fe2000784c0ff */
[----:B------:R-:W-:Y:S01]  /*59f0*/  UMOV UR8, 0x1 ;  /* 0x0000000100087882 */ /* 0x000fe20000000000 */
[----:B------:R-:W-:Y:S01]  /*5a00*/  ULDC UR7, c[0x0][0x10] ;  /* 0x0000040000077ab9 */ /* 0x000fe20000000800 */
[----:B------:R-:W-:Y:S01]  /*5a10*/  LOP3.LUT P0, RZ, R18, 0x1f, RZ, 0xc0, !PT ;  /* 0x0000001f12ff7812 */ /* 0x000fe2000780c0ff */
[----:B------:R-:W-:Y:S01]  /*5a20*/  UIMAD.WIDE.U32 UR6, UR6, UR7, URZ ;  /* 0x00000007060672a5 */ /* 0x000fe2000f8e003f */
[----:B------:R-:W-:Y:S01]  /*5a30*/  BSSY B0, `(.L_x_96) ;  /* 0x00000cd000007945 */ /* 0x000fe20003800000 */
[----:B------:R-:W-:Y:S01]  /*5a40*/  USHF.L.U32 UR5, UR8, UR5, URZ ;  /* 0x0000000508057299 */ /* 0x000fe2000800063f */
[----:B------:R-:W-:Y:S01]  /*5a50*/  IMAD.MOV.U32 R13, RZ, RZ, 0x1 ;  /* 0x00000001ff0d7424 */ /* 0x000fe200078e00ff */
[----:B------:R-:W-:Y:S01]  /*5a60*/  LOP3.LUT R11, R19, 0x2, RZ, 0xfc, !PT ;  /* 0x00000002130b7812 */ /* 0x000fe200078efcff */
[----:B------:R-:W-:Y:S01]  /*5a70*/  ULDC UR8, c[0x0][0x14] ;  /* 0x0000050000087ab9 */ /* 0x000fe20000000800 */
[----:B------:R-:W-:Y:S01]  /*5a80*/  PLOP3.LUT P0, PT, P0, P2, PT, 0x8a, 0x0 ;  /* 0x000000000000781c */ /* 0x000fe20000705172 */
[----:B------:R-:W-:Y:S01]  /*5a90*/  UIMAD.WIDE.U32 UR30, UR6, UR8, URZ ;  /* 0x00000008061e72a5 */ /* 0x000fe2000f8e003f */
[----:B------:R-:W-:Y:S01]  /*5aa0*/  IMAD.MOV.U32 R12, RZ, RZ, RZ ;  /* 0x000000ffff0c7224 */ /* 0x000fe200078e00ff */
[----:B------:R-:W-:Y:S01]  /*5ab0*/  UIMAD UR7, UR7, UR8, URZ ;  /* 0x00000008070772a4 */ /* 0x000fe2000f8e023f */
[----:B------:R-:W-:Y:S01]  /*5ac0*/  ULDC UR4, c[0x0][0x600] ;  /* 0x0001800000047ab9 */ /* 0x000fe20000000800 */
[----:B------:R-:W-:-:S02]  /*5ad0*/  ULOP3.LUT UR6, URZ, UR9, URZ, 0x33, !UPT ;  /* 0x000000093f067292 */ /* 0x000fc4000f8e333f */
[----:B------:R-:W-:Y:S01]  /*5ae0*/  UIADD3 UR4, UR4, -0x1, URZ ;  /* 0xffffffff04047890 */ /* 0x000fe2000fffe03f */
[----:B0-----:R-:W-:Y:S01]  /*5af0*/  VIADD R0, R0, 0x7f ;  /* 0x0000007f00007836 */ /* 0x001fe20000000000 */
[----:B------:R-:W-:Y:S01]  /*5b00*/  UIADD3 UR7, UR31, UR7, URZ ;  /* 0x000000071f077290 */ /* 0x000fe2000fffe03f */
[----:B------:R-:W-:-:S03]  /*5b10*/  ULDC.64 UR38, c[0x0][0x198] ;  /* 0x0000660000267ab9 */ /* 0x000fc60000000a00 */
[----:B------:R-:W-:-:S04]  /*5b20*/  SHF.R.S32.HI R3, RZ, 0x1f, R0 ;  /* 0x0000001fff037819 */ /* 0x000fc80000011400 */
[----:B------:R-:W-:Y:S01]  /*5b30*/  LEA.HI R3, R3, R0, RZ, 0x7 ;  /* 0x0000000003037211 */ /* 0x000fe200078f38ff */
[----:B------:R-:W-:-:S03]  /*5b40*/  IMAD.MOV.U32 R0, RZ, RZ, 0x1 ;  /* 0x00000001ff007424 */ /* 0x000fc600078e00ff */
[----:B------:R-:W-:-:S05]  /*5b50*/  SHF.R.S32.HI R3, RZ, 0x7, R3 ;  /* 0x00000007ff037819 */ /* 0x000fca0000011403 */
[----:B------:R-:W-:-:S07]  /*5b60*/  VIADD R10, R3, 0x1 ;  /* 0x00000001030a7836 */ /* 0x000fce0000000000 */
.L_x_108:
[----:B------:R-:W-:-:S03]  /*5b70*/  UMOV UR8, 0xffffffff ;  /* 0xffffffff00087882 */ /* 0x000fc60000000000 */
[----:B------:R-:W-:Y:S05]  /*5b80*/  BRA.DIV UR8, `(.L_x_97) ;  /* 0x0000000e08a87947 */ /* 0x000fea000b800000 */
[----:B------:R-:W-:-:S13]  /*5b90*/  ELECT P6, URZ, PT ;  /* 0x00000000003f782f */ /* 0x000fda00038c0000 */
.L_x_118:
[----:B------:R-:W0:Y:S01]  /*5ba0*/  LDC R4, c[0x0][0x28c] ;  /* 0x0000a300ff047b82 */ /* 0x000e220000000800 */
[----:B------:R-:W-:Y:S01]  /*5bb0*/  BSSY B1, `(.L_x_98) ;  /* 0x0000043000017945 */ /* 0x000fe20003800000 */
[----:B0-----:R-:W-:-:S13]  /*5bc0*/  ISETP.LT.OR P6, PT, R4, 0x1, !P6 ;  /* 0x000000010400780c */ /* 0x001fda00077c1670 */
[----:B------:R-:W-:Y:S05]  /*5bd0*/  @P6 BRA `(.L_x_99) ;  /* 0x0000000400006947 */ /* 0x000fea0003800000 */
[----:B------:R-:W-:Y:S02]  /*5be0*/  IMAD.SHL.U32 R15, R7, 0x100, RZ ;  /* 0x00000100070f7824 */ /* 0x000fe400078e00ff */
[----:B------:R-:W-:Y:S02]  /*5bf0*/  IMAD.SHL.U32 R18, R9, 0x20, RZ ;  /* 0x0000002009127824 */ /* 0x000fe400078e00ff */
[----:B------:R-:W-:Y:S02]  /*5c00*/  IMAD.MOV.U32 R20, RZ, RZ, RZ ;  /* 0x000000ffff147224 */ /* 0x000fe400078e00ff */
[----:B------:R-:W-:Y:S02]  /*5c10*/  IMAD.MOV.U32 R4, RZ, RZ, R10 ;  /* 0x000000ffff047224 */ /* 0x000fe400078e000a */
[----:B------:R-:W-:Y:S02]  /*5c20*/  IMAD.MOV.U32 R5, RZ, RZ, R0 ;  /* 0x000000ffff057224 */ /* 0x000fe400078e0000 */
[----:B------:R-:W-:-:S07]  /*5c30*/  IMAD.MOV.U32 R6, RZ, RZ, R12 ;  /* 0x000000ffff067224 */ /* 0x000fce00078e000c */
.L_x_103:
[----:B------:R-:W0:Y:S01]  /*5c40*/  S2R R14, SR_CgaCtaId ;  /* 0x00000000000e7919 */ /* 0x000e220000008800 */
[----:B------:R-:W-:Y:S01]  /*5c50*/  MOV R7, 0x400 ;  /* 0x0000040000077802 */ /* 0x000fe20000000f00 */
[----:B------:R-:W1:Y:S03]  /*5c60*/  @!P2 LDC R9, c[0x0][0x500] ;  /* 0x00014000ff09ab82 */ /* 0x000e660000000800 */
[----:B0-----:R-:W-:Y:S02]  /*5c70*/  LEA R21, R14, R7, 0x18 ;  /* 0x000000070e157211 */ /* 0x001fe400078ec0ff */
[----:B------:R-:W-:Y:S02]  /*5c80*/  SHF.L.U32 R7, R5, 0x1f, RZ ;  /* 0x0000001f05077819 */ /* 0x000fe400000006ff */
[----:B------:R-:W-:-:S04]  /*5c90*/  LEA R14, R6, R21, 0x3 ;  /* 0x00000015060e7211 */ /* 0x000fc800078e18ff */
[----:B------:R-:W0:Y:S02]  /*5ca0*/  SYNCS.PHASECHK.TRANS64.TRYWAIT P1, [R14+URZ+0x18], R7 ;  /* 0x000018070e0075a7 */ /* 0x000e24000802017f */
[----:B01----:R-:W-:Y:S05]  /*5cb0*/  @!P1 BRA `(.L_x_100) ;  /* 0x0000000c007c9947 */ /* 0x003fea0003800000 */
.L_x_119:
[----:B0-----:R-:W-:Y:S01]  /*5cc0*/  PRMT R7, R11, 0x9910, RZ ;  /* 0x000099100b077816 */ /* 0x001fe200000000ff */
[----:B------:R0:W-:Y:S03]  /*5cd0*/  @!P2 SYNCS.ARRIVE.TRANS64 RZ, [R14+URZ], R9 ;  /* 0x000000090effa9a7 */ /* 0x0001e6000800003f */
[----:B------:R-:W-:-:S13]  /*5ce0*/  ISETP.NE.AND P1, PT, R7, 0x2, PT ;  /* 0x000000020700780c */ /* 0x000fda0003f25270 */
[----:B0-----:R-:W-:Y:S05]  /*5cf0*/  @P1 BRA `(.L_x_101) ;  /* 0x0000000000041947 */ /* 0x001fea0003800000 */
[----:B------:R-:W-:Y:S01]  /*5d00*/  BPT.TRAP 0x1 ;  /* 0x000000040000795c */ /* 0x000fe20000300000 */
.L_x_101:
[----:B------:R-:W-:Y:S05]  /*5d10*/  @P0 BRA `(.L_x_102) ;  /* 0x0000000000040947 */ /* 0x000fea0003800000 */
[----:B------:R-:W-:Y:S01]  /*5d20*/  BPT.TRAP 0x1 ;  /* 0x000000040000795c */ /* 0x000fe20000300000 */
.L_x_102:
[--C-:B------:R-:W-:Y:S01]  /*5d30*/  IMAD R7, R6, 0x10000, R21.reuse ;  /* 0x0001000006077824 */ /* 0x100fe200078e0215 */
[----:B------:R-:W-:Y:S01]  /*5d40*/  R2UR UR34, R20 ;  /* 0x00000000142272ca */ /* 0x000fe200000e0000 */
[----:B------:R-:W-:Y:S01]  /*5d50*/  IMAD R21, R6, 0x2000, R21 ;  /* 0x0000200006157824 */ /* 0x000fe200078e0215 */
[----:B------:R-:W-:Y:S01]  /*5d60*/  R2UR UR33, R14 ;  /* 0x000000000e2172ca */ /* 0x000fe200000e0000 */
[----:B------:R-:W-:Y:S01]  /*5d70*/  VIADD R4, R4, 0xffffffff ;  /* 0xffffffff04047836 */ /* 0x000fe20000000000 */
[----:B------:R-:W-:Y:S01]  /*5d80*/  R2UR UR24, R7 ;  /* 0x00000000071872ca */ /* 0x000fe200000e0000 */
[----:B------:R-:W-:Y:S01]  /*5d90*/  UIADD3 UR14, UP0, UR38, 0xf0, URZ ;  /* 0x000000f0260e7890 */ /* 0x000fe2000ff1e03f */
[----:B------:R-:W-:Y:S01]  /*5da0*/  R2UR UR8, R21 ;  /* 0x00000000150872ca */ /* 0x000fe200000e0000 */
[----:B------:R-:W-:Y:S01]  /*5db0*/  UIADD3 UR40, UP1, UR38, 0x1f0, URZ ;  /* 0x000001f026287890 */ /* 0x000fe2000ff3e03f */
[----:B------:R-:W-:Y:S01]  /*5dc0*/  R2UR UR36, R8 ;  /* 0x00000000082472ca */ /* 0x000fe200000e0000 */
[----:B------:R-:W-:Y:S01]  /*5dd0*/  UIADD3.X UR15, URZ, UR39, URZ, UP0, !UPT ;  /* 0x000000273f0f7290 */ /* 0x000fe200087fe43f */
[----:B------:R-:W-:Y:S01]  /*5de0*/  R2UR UR35, R15 ;  /* 0x000000000f2372ca */ /* 0x000fe200000e0000 */
[----:B------:R-:W-:Y:S01]  /*5df0*/  UIADD3.X UR41, URZ, UR39, URZ, UP1, !UPT ;  /* 0x000000273f297290 */ /* 0x000fe20008ffe43f */
[----:B------:R-:W-:Y:S01]  /*5e00*/  R2UR UR19, R18 ;  /* 0x00000000121372ca */ /* 0x000fe200000e0000 */
[----:B------:R-:W-:Y:S01]  /*5e10*/  UIADD3 UR26, UR34, 0x40, URZ ;  /* 0x00000040221a7890 */ /* 0x000fe2000fffe03f */
[----:B------:R-:W-:Y:S01]  /*5e20*/  ISETP.GT.AND P3, PT, R4, 0x1, PT ;  /* 0x000000010400780c */ /* 0x000fe20003f64270 */
[----:B------:R-:W-:Y:S01]  /*5e30*/  VIADD R6, R6, 0x1 ;  /* 0x0000000106067836 */ /* 0x000fe20000000000 */
[----:B------:R-:W-:Y:S01]  /*5e40*/  UMOV UR22, 0x0 ;  /* 0x0000000000167882 */ /* 0x000fe20000000000 */
[----:B------:R-:W-:Y:S01]  /*5e50*/  UIADD3 UR32, UR24, 0x100, URZ ;  /* 0x0000010018207890 */ /* 0x000fe2000fffe03f */
[----:B------:R-:W-:Y:S01]  /*5e60*/  VIADD R20, R20, 0x80 ;  /* 0x0000008014147836 */ /* 0x000fe20000000000 */
[----:B------:R-:W-:Y:S01]  /*5e70*/  UIADD3 UR24, UR24, 0x8100, URZ ;  /* 0x0000810018187890 */ /* 0x000fe2000fffe03f */
[----:B------:R-:W-:Y:S01]  /*5e80*/  ISETP.NE.AND P1, PT, R6, 0x3, PT ;  /* 0x000000030600780c */ /* 0x000fe20003f25270 */
[----:B------:R-:W-:-:S02]  /*5e90*/  UIADD3 UR16, UR8, 0x30100, URZ ;  /* 0x0003010008107890 */ /* 0x000fc4000fffe03f */
[----:B------:R-:W-:Y:S01]  /*5ea0*/  UIADD3 UR8, UR8, 0x31100, URZ ;  /* 0x0003110008087890 */ /* 0x000fe2000fffe03f */
[----:B------:R-:W-:Y:S01]  /*5eb0*/  SEL R14, RZ, 0x1, P1 ;  /* 0x00000001ff0e7807 */ /* 0x000fe20000800000 */
[----:B------:R-:W-:Y:S01]  /*5ec0*/  UMOV UR23, 0x10000000 ;  /* 0x1000000000177882 */ /* 0x000fe20000000000 */
[----:B------:R-:W-:Y:S01]  /*5ed0*/  UMOV UR25, UR33 ;  /* 0x0000002100197c82 */ /* 0x000fe20008000000 */
[----:B------:R-:W-:Y:S01]  /*5ee0*/  UMOV UR28, UR36 ;  /* 0x00000024001c7c82 */ /* 0x000fe20008000000 */
[----:B------:R-:W-:Y:S01]  /*5ef0*/  UMOV UR27, UR35 ;  /* 0x00000023001b7c82 */ /* 0x000fe20008000000 */
[----:B------:R-:W-:Y:S01]  /*5f00*/  UMOV UR17, UR33 ;  /* 0x0000002100117c82 */ /* 0x000fe20008000000 */
[----:B------:R-:W-:Y:S01]  /*5f10*/  UMOV UR18, UR34 ;  /* 0x0000002200127c82 */ /* 0x000fe20008000000 */
[----:B------:R-:W-:Y:S01]  /*5f20*/  UMOV UR20, UR36 ;  /* 0x0000002400147c82 */ /* 0x000fe20008000000 */
[----:B------:R0:W-:Y:S01]  /*5f30*/  UTMALDG.3D [UR32], [UR14], desc[UR22] ;  /* 0x000016200e0075b4 */ /* 0x0001e20008011000 */
[----:B------:R-:W-:Y:S01]  /*5f40*/  UMOV UR9, UR33 ;  /* 0x0000002100097c82 */ /* 0x000fe20008000000 */
[----:B------:R-:W-:Y:S01]  /*5f50*/  UMOV UR11, UR19 ;  /* 0x00000013000b7c82 */ /* 0x000fe20008000000 */
[----:B------:R-:W-:Y:S01]  /*5f60*/  UMOV UR12, UR36 ;  /* 0x00000024000c7c82 */ /* 0x000fe20008000000 */
[----:B------:R-:W-:Y:S01]  /*5f70*/  UMOV UR10, UR26 ;  /* 0x0000001a000a7c82 */ /* 0x000fe20008000000 */
[----:B------:R-:W-:-:S02]  /*5f80*/  LOP3.LUT R5, R5, R14, RZ, 0x3c, !PT ;  /* 0x0000000e05057212 */ /* 0x000fc400078e3cff */
[----:B------:R-:W-:Y:S01]  /*5f90*/  SEL R6, R6, RZ, P1 ;  /* 0x000000ff06067207 */ /* 0x000fe20000800000 */
[----:B------:R0:W-:Y:S01]  /*5fa0*/  UTMALDG.3D [UR24], [UR14], desc[UR22] ;  /* 0x000016180e0075b4 */ /* 0x0001e20008011000 */
[----:B------:R0:W-:Y:S01]  /*5fb0*/  UTMALDG.3D [UR16], [UR40], desc[UR22] ;  /* 0x00001610280075b4 */ /* 0x0001e20008011000 */
[----:B------:R0:W-:Y:S02]  /*5fc0*/  UTMALDG.3D [UR8], [UR40], desc[UR22] ;  /* 0x00001608280075b4 */ /* 0x0001e40008011000 */
[----:B0-----:R-:W-:Y:S05]  /*5fd0*/  @P3 BRA `(.L_x_103) ;  /* 0xfffffffc00183947 */ /* 0x001fea000383ffff */
.L_x_99:
[----:B------:R-:W-:Y:S05]  /*5fe0*/  BSYNC B1 ;  /* 0x0000000000017941 */ /* 0x000fea0003800000 */
.L_x_98:
[----:B------:R-:W-:Y:S01]  /*5ff0*/  LOP3.LUT P3, RZ, R13, 0xff, RZ, 0xc0, !PT ;  /* 0x000000ff0dff7812 */ /* 0x000fe2000786c0ff */
[----:B------:R-:W-:Y:S01]  /*6000*/  IMAD.IADD R12, R3, 0x1, R12 ;  /* 0x00000001030c7824 */ /* 0x000fe200078e020c */
[----:B------:R-:W-:Y:S01]  /*6010*/  IADD3 R16, P4, R16, UR30, RZ ;  /* 0x0000001e10107c10 */ /* 0x000fe2000ff9e0ff */
[----:B------:R-:W-:Y:S01]  /*6020*/  ULDC.64 UR8, c[0x0][0x650] ;  /* 0x0001940000087ab9 */ /* 0x000fe20000000a00 */
[----:B------:R-:W-:Y:S01]  /*6030*/  BSSY B1, `(.L_x_104) ;  /* 0x000006a000017945 */ /* 0x000fe20003800000 */
[----:B------:R-:W-:Y:S01]  /*6040*/  IMAD.MOV.U32 R9, RZ, RZ, -0x1 ;  /* 0xffffffffff097424 */ /* 0x000fe200078e00ff */
[----:B------:R-:W-:Y:S01]  /*6050*/  ISETP.GT.U32.AND P1, PT, R12, 0x2, PT ;  /* 0x000000020c00780c */ /* 0x000fe20003f24070 */
[----:B------:R-:W-:Y:S01]  /*6060*/  IMAD.MOV.U32 R8, RZ, RZ, -0x1 ;  /* 0xffffffffff087424 */ /* 0x000fe200078e00ff */
[----:B------:R-:W-:Y:S02]  /*6070*/  IADD3.X R17, R17, UR7, RZ, P4, !PT ;  /* 0x0000000711117c10 */ /* 0x000fe4000a7fe4ff */
[----:B------:R-:W-:-:S02]  /*6080*/  ISETP.LT.U32.AND P1, PT, R3, 0x3, P1 ;  /* 0x000000030300780c */ /* 0x000fc40000f21070 */
[----:B------:R-:W-:Y:S01]  /*6090*/  PRMT R13, RZ, 0x7610, R13 ;  /* 0x00007610ff0d7816 */ /* 0x000fe2000000000d */
[----:B------:R-:W0:Y:S01]  /*60a0*/  @P3 S2R R5, SR_CgaCtaId ;  /* 0x0000000000053919 */ /* 0x000e220000008800 */
[----:B------:R-:W-:-:S04]  /*60b0*/  @P3 MOV R4, 0x400 ;  /* 0x0000040000043802 */ /* 0x000fc80000000f00 */
[----:B0-----:R-:W-:Y:S01]  /*60c0*/  @P3 LEA R6, R5, R4, 0x18 ;  /* 0x0000000405063211 */ /* 0x001fe200078ec0ff */
[----:B------:R-:W-:-:S03]  /*60d0*/  IMAD.WIDE.U32 R4, R12, -0x55555555, RZ ;  /* 0xaaaaaaab0c047825 */ /* 0x000fc600078e00ff */
[----:B------:R0:W-:Y:S01]  /*60e0*/  @P3 SYNCS.ARRIVE.TRANS64.A1T0 RZ, [R6+URZ+0x48], RZ ;  /* 0x000048ff06ff39a7 */ /* 0x0001e2000810003f */
[----:B------:R-:W-:Y:S02]  /*60f0*/  ISETP.GE.U32.AND P3, PT, R3, 0x3, PT ;  /* 0x000000030300780c */ /* 0x000fe40003f66070 */
[----:B------:R-:W-:Y:S02]  /*6100*/  SHF.R.U32.HI R7, RZ, 0x1, R5 ;  /* 0x00000001ff077819 */ /* 0x000fe40000011605 */
[----:B------:R-:W-:Y:S02]  /*6110*/  SEL R5, RZ, 0x1, !P1 ;  /* 0x00000001ff057807 */ /* 0x000fe40004800000 */
[----:B------:R-:W-:Y:S01]  /*6120*/  ISETP.GE.U32.AND P1, PT, R16, UR8, PT ;  /* 0x0000000810007c0c */ /* 0x000fe2000bf26070 */
[----:B------:R-:W-:Y:S01]  /*6130*/  IMAD R12, R7, -0x3, R12 ;  /* 0xfffffffd070c7824 */ /* 0x000fe200078e020c */
[----:B------:R-:W-:Y:S02]  /*6140*/  LOP3.LUT R0, R0, R5, RZ, 0x3c, !PT ;  /* 0x0000000500007212 */ /* 0x000fe400078e3cff */
[----:B------:R-:W-:-:S02]  /*6150*/  ISETP.GE.U32.AND.EX P1, PT, R17, UR9, PT, P1 ;  /* 0x0000000911007c0c */ /* 0x000fc4000bf26110 */
[----:B------:R-:W-:Y:S02]  /*6160*/  PRMT R4, RZ, 0x7610, R4 ;  /* 0x00007610ff047816 */ /* 0x000fe40000000004 */
[----:B------:R-:W-:Y:S01]  /*6170*/  @P3 LOP3.LUT R0, R0, 0x1, R7, 0x78, !PT ;  /* 0x0000000100003812 */ /* 0x000fe200078e7807 */
[----:B------:R-:W-:-:S08]  /*6180*/  IMAD.MOV.U32 R7, RZ, RZ, -0x1 ;  /* 0xffffffffff077424 */ /* 0x000fd000078e00ff */
[----:B0-----:R-:W-:Y:S05]  /*6190*/  @P1 BRA `(.L_x_105) ;  /* 0x00000004004c1947 */ /* 0x001fea0003800000 */
[----:B------:R-:W-:Y:S01]  /*61a0*/  ULDC.64 UR8, c[0x0][0x628] ;  /* 0x00018a0000087ab9 */ /* 0x000fe20000000a00 */
[----:B------:R-:W0:Y:S01]  /*61b0*/  S2R R15, SR_CTAID.X ;  /* 0x00000000000f7919 */ /* 0x000e220000002500 */
[----:B------:R-:W-:Y:S01]  /*61c0*/  ISETP.NE.U32.AND P1, PT, RZ, UR8, PT ;  /* 0x00000008ff007c0c */ /* 0x000fe2000bf25070 */
[----:B------:R-:W-:Y:S01]  /*61d0*/  ULDC UR11, c[0x0][0x630] ;  /* 0x00018c00000b7ab9 */ /* 0x000fe20000000800 */
[----:B------:R-:W-:Y:S01]  /*61e0*/  IMAD.MOV.U32 R4, RZ, RZ, R16 ;  /* 0x000000ffff047224 */ /* 0x000fe200078e0010 */
[----:B------:R-:W1:Y:S01]  /*61f0*/  S2R R14, SR_CTAID.Y ;  /* 0x00000000000e7919 */ /* 0x000e620000002600 */
[----:B------:R-:W-:Y:S01]  /*6200*/  ISETP.NE.AND.EX P1, PT, RZ, UR9, PT, P1 ;  /* 0x00000009ff007c0c */ /* 0x000fe2000bf25310 */
[----:B------:R-:W-:-:S12]  /*6210*/  IMAD.MOV.U32 R5, RZ, RZ, R17 ;  /* 0x000000ffff057224 */ /* 0x000fd800078e0011 */
[----:B------:R-:W-:Y:S05]  /*6220*/  @!P1 BRA `(.L_x_106) ;  /* 0x0000000000289947 */ /* 0x000fea0003800000 */
[----:B------:R-:W-:Y:S02]  /*6230*/  ULDC UR10, c[0x0][0x634] ;  /* 0x00018d00000a7ab9 */ /* 0x000fe40000000800 */
[----:B------:R-:W-:-:S04]  /*6240*/  IADD3 R9, P1, R16, UR10, RZ ;  /* 0x0000000a10097c10 */ /* 0x000fc8000ff3e0ff */
[----:B------:R-:W-:-:S05]  /*6250*/  IADD3.X R21, RZ, R17, RZ, P1, !PT ;  /* 0x00000011ff157210 */ /* 0x000fca0000ffe4ff */
[----:B------:R-:W-:-:S04]  /*6260*/  IMAD.WIDE.U32 R6, R21, UR8, RZ ;  /* 0x0000000815067c25 */ /* 0x000fc8000f8e00ff */
[----:B------:R-:W-:-:S04]  /*6270*/  IMAD.WIDE.U32 R6, P1, R9, UR9, R6 ;  /* 0x0000000909067c25 */ /* 0x000fc8000f820006 */
[----:B------:R-:W-:-:S04]  /*6280*/  IMAD.WIDE.U32 R8, R9, UR8, RZ ;  /* 0x0000000809087c25 */ /* 0x000fc8000f8e00ff */
[----:B------:R-:W-:Y:S01]  /*6290*/  IMAD.X R5, RZ, RZ, RZ, P1 ;  /* 0x000000ffff057224 */ /* 0x000fe200008e06ff */
[----:B------:R-:W-:Y:S01]  /*62a0*/  IADD3 RZ, P1, R9, R6, RZ ;  /* 0x0000000609ff7210 */ /* 0x000fe20007f3e0ff */
[----:B------:R-:W-:-:S04]  /*62b0*/  IMAD.MOV.U32 R4, RZ, RZ, R7 ;  /* 0x000000ffff047224 */ /* 0x000fc800078e0007 */
[----:B------:R-:W-:-:S08]  /*62c0*/  IMAD.WIDE.U32.X R4, R21, UR9, R4, P1 ;  /* 0x0000000915047c25 */ /* 0x000fd000088e0404 */
.L_x_106:
[--C-:B------:R-:W-:Y:S01]  /*62d0*/  SHF.R.U64 R8, R4, UR11, R5.reuse ;  /* 0x0000000b04087c19 */ /* 0x100fe20008001205 */
[----:B------:R-:W-:Y:S01]  /*62e0*/  ULDC.64 UR8, c[0x0][0x620] ;  /* 0x0001880000087ab9 */ /* 0x000fe20000000a00 */
[----:B------:R-:W-:Y:S01]  /*62f0*/  SHF.R.U32.HI R4, RZ, UR11, R5 ;  /* 0x0000000bff047c19 */ /* 0x000fe20008011605 */
[----:B------:R-:W2:Y:S01]  /*6300*/  LDC R24, c[0x0][0x144] ;  /* 0x00005100ff187b82 */ /* 0x000ea20000000800 */
[----:B------:R-:W-:Y:S01]  /*6310*/  IADD3 R7, P1, RZ, -R8, RZ ;  /* 0x80000008ff077210 */ /* 0x000fe20007f3e0ff */
[----:B------:R-:W-:Y:S01]  /*6320*/  ULDC.64 UR12, c[0x0][0x640] ;  /* 0x00019000000c7ab9 */ /* 0x000fe20000000a00 */
[----:B0-----:R-:W-:Y:S01]  /*6330*/  I2FP.F32.U32 R9, R15 ;  /* 0x0000000f00097245 */ /* 0x001fe20000201000 */
[----:B------:R-:W-:Y:S02]  /*6340*/  ULDC UR10, c[0x0][0x608] ;  /* 0x00018200000a7ab9 */ /* 0x000fe40000000800 */
[----:B------:R-:W-:Y:S01]  /*6350*/  IMAD.X R4, RZ, RZ, ~R4, P1 ;  /* 0x000000ffff047224 */ /* 0x000fe200008e0e04 */
[----:B------:R-:W-:Y:S01]  /*6360*/  ISETP.NE.U32.AND P1, PT, RZ, UR12, PT ;  /* 0x0000000cff007c0c */ /* 0x000fe2000bf25070 */
[----:B------:R-:W0:Y:S02]  /*6370*/  LDC R21, c[0x0][0x148] ;  /* 0x00005200ff157b82 */ /* 0x000e240000000800 */
[----:B------:R-:W-:Y:S01]  /*6380*/  IMAD R6, R4, UR8, RZ ;  /* 0x0000000804067c24 */ /* 0x000fe2000f8e02ff */
[----:B------:R-:W-:Y:S01]  /*6390*/  ISETP.NE.AND.EX P1, PT, RZ, UR13, PT, P1 ;  /* 0x0000000dff007c0c */ /* 0x000fe2000bf25310 */
[----:B------:R-:W-:Y:S01]  /*63a0*/  IMAD.WIDE.U32 R4, R7, UR8, R16 ;  /* 0x0000000807047c25 */ /* 0x000fe2000f8e0010 */
[----:B------:R-:W-:-:S03]  /*63b0*/  ULDC UR8, c[0x0][0x150] ;  /* 0x0000540000087ab9 */ /* 0x000fc60000000800 */
[----:B------:R-:W-:Y:S02]  /*63c0*/  IMAD R7, R7, UR9, R6 ;  /* 0x0000000907077c24 */ /* 0x000fe4000f8e0206 */
[----:B------:R-:W-:Y:S01]  /*63d0*/  FMUL R6, R9, UR8 ;  /* 0x0000000809067c20 */ /* 0x000fe20008400000 */
[----:B------:R-:W-:Y:S01]  /*63e0*/  ULDC UR8, c[0x0][0x618] ;  /* 0x0001860000087ab9 */ /* 0x000fe20000000800 */
[----:B------:R-:W-:Y:S01]  /*63f0*/  ULDC UR9, c[0x0][0x154] ;  /* 0x0000550000097ab9 */ /* 0x000fe20000000800 */
[----:B------:R-:W-:-:S03]  /*6400*/  IMAD.IADD R5, R5, 0x1, R7 ;  /* 0x0000000105057824 */ /* 0x000fc600078e0207 */
[----:B------:R-:W3:Y:S02]  /*6410*/  F2I.U32.TRUNC.NTZ R6, R6 ;  /* 0x0000000600067305 */ /* 0x000ee4000020f000 */
[----:B------:R-:W-:Y:S02]  /*6420*/  SHF.R.U64 R9, R4, UR8, R5 ;  /* 0x0000000804097c19 */ /* 0x000fe40008001205 */
[----:B-1----:R-:W-:-:S05]  /*6430*/  I2FP.F32.U32 R4, R14 ;  /* 0x0000000e00047245 */ /* 0x002fca0000201000 */
[----:B------:R-:W-:Y:S01]  /*6440*/  FMUL R22, R4, UR9 ;  /* 0x0000000904167c20 */ /* 0x000fe20008400000 */
[----:B------:R-:W-:Y:S01]  /*6450*/  SHF.R.U32.HI R4, RZ, UR8, R5 ;  /* 0x00000008ff047c19 */ /* 0x000fe20008011605 */
[----:B------:R-:W-:-:S03]  /*6460*/  ULDC UR8, c[0x0][0x658] ;  /* 0x0001960000087ab9 */ /* 0x000fc60000000800 */
[--C-:B------:R-:W-:Y:S01]  /*6470*/  SHF.R.U64 R20, R9, UR10, R4.reuse ;  /* 0x0000000a09147c19 */ /* 0x100fe20008001204 */
[----:B------:R-:W1:Y:S01]  /*6480*/  F2I.U32.TRUNC.NTZ R22, R22 ;  /* 0x0000001600167305 */ /* 0x000e62000020f000 */
[----:B------:R-:W-:Y:S01]  /*6490*/  SHF.R.U32.HI R5, RZ, UR10, R4 ;  /* 0x0000000aff057c19 */ /* 0x000fe20008011604 */
[----:B---3--:R-:W-:-:S03]  /*64a0*/  IMAD.MOV R6, RZ, RZ, -R6 ;  /* 0x000000ffff067224 */ /* 0x008fc600078e0a06 */
[----:B------:R-:W-:Y:S01]  /*64b0*/  SHF.R.U64 R18, R20, UR8, R5 ;  /* 0x0000000814127c19 */ /* 0x000fe20008001205 */
[----:B--2---:R-:W-:Y:S01]  /*64c0*/  IMAD R15, R24, R6, R15 ;  /* 0x00000006180f7224 */ /* 0x004fe200078e020f */
[----:B------:R-:W-:-:S03]  /*64d0*/  SHF.R.U32.HI R23, RZ, UR8, R5 ;  /* 0x00000008ff177c19 */ /* 0x000fc60008011605 */
[----:B------:R-:W-:Y:S02]  /*64e0*/  IMAD.MOV.U32 R4, RZ, RZ, R18 ;  /* 0x000000ffff047224 */ /* 0x000fe400078e0012 */
[----:B------:R-:W-:Y:S01]  /*64f0*/  IMAD.MOV.U32 R5, RZ, RZ, R23 ;  /* 0x000000ffff057224 */ /* 0x000fe200078e0017 */
[----:B-1----:R-:W-:Y:S06]  /*6500*/  @!P1 BRA `(.L_x_107) ;  /* 0x0000000000289947 */ /* 0x002fec0003800000 */
[----:B------:R-:W-:Y:S02]  /*6510*/  ULDC UR8, c[0x0][0x64c] ;  /* 0x0001930000087ab9 */ /* 0x000fe40000000800 */
[----:B------:R-:W-:-:S05]  /*6520*/  IADD3 R5, P1, R18, UR8, RZ ;  /* 0x0000000812057c10 */ /* 0x000fca000ff3e0ff */
[----:B------:R-:W-:-:S04]  /*6530*/  IMAD.X R23, RZ, RZ, R23, P1 ;  /* 0x000000ffff177224 */ /* 0x000fc800008e0617 */
[----:B------:R-:W-:-:S04]  /*6540*/  IMAD.WIDE.U32 R6, R23, UR12, RZ ;  /* 0x0000000c17067c25 */ /* 0x000fc8000f8e00ff */
[----:B------:R-:W-:-:S04]  /*6550*/  IMAD.WIDE.U32 R6, P1, R5, UR13, R6 ;  /* 0x0000000d05067c25 */ /* 0x000fc8000f820006 */
[----:B------:R-:W-:-:S04]  /*6560*/  IMAD.WIDE.U32 R4, R5, UR12, RZ ;  /* 0x0000000c05047c25 */ /* 0x000fc8000f8e00ff */
[----:B------:R-:W-:Y:S01]  /*6570*/  IMAD.MOV.U32 R4, RZ, RZ, R7 ;  /* 0x000000ffff047224 */ /* 0x000fe200078e0007 */
[----:B------:R-:W-:Y:S01]  /*6580*/  IADD3 RZ, P3, R5, R6, RZ ;  /* 0x0000000605ff7210 */ /* 0x000fe20007f7e0ff */
[----:B------:R-:W-:-:S04]  /*6590*/  IMAD.X R5, RZ, RZ, RZ, P1 ;  /* 0x000000ffff057224 */ /* 0x000fc800008e06ff */
[----:B------:R-:W-:-:S08]  /*65a0*/  IMAD.WIDE.U32.X R4, R23, UR13, R4, P3 ;  /* 0x0000000d17047c25 */ /* 0x000fd000098e0404 */
.L_x_107:
[----:B------:R-:W-:Y:S01]  /*65b0*/  ISETP.NE.AND P1, PT, R2, 0x1, PT ;  /* 0x000000010200780c */ /* 0x000fe20003f25270 */
[----:B------:R-:W-:Y:S01]  /*65c0*/  ULDC UR8, c[0x0][0x648] ;  /* 0x0001920000087ab9 */ /* 0x000fe20000000800 */
[----:B------:R-:W-:Y:S01]  /*65d0*/  LOP3.LUT R20, R20, UR6, RZ, 0xc0, !PT ;  /* 0x0000000614147c12 */ /* 0x000fe2000f8ec0ff */
[----:B------:R-:W-:Y:S01]  /*65e0*/  IMAD.MOV R22, RZ, RZ, -R22 ;  /* 0x000000ffff167224 */ /* 0x000fe200078e0a16 */
[----:B------:R-:W-:Y:S01]  /*65f0*/  SHF.R.U64 R5, R4, UR8, R5 ;  /* 0x0000000804057c19 */ /* 0x000fe20008001205 */
[----:B------:R-:W-:Y:S01]  /*6600*/  ULDC UR8, c[0x0][0x638] ;  /* 0x00018e0000087ab9 */ /* 0x000fe20000000800 */
[----:B------:R-:W-:Y:S01]  /*6610*/  LOP3.LUT R9, R9, UR4, RZ, 0xc0, !PT ;  /* 0x0000000409097c12 */ /* 0x000fe2000f8ec0ff */
[----:B------:R-:W-:Y:S01]  /*6620*/  ULDC UR9, c[0x0][0x610] ;  /* 0x0001840000097ab9 */ /* 0x000fe20000000800 */
[C---:B------:R-:W-:Y:S01]  /*6630*/  IADD3 R7, -R5.reuse, RZ, RZ ;  /* 0x000000ff05077210 */ /* 0x040fe20007ffe1ff */
[----:B------:R-:W-:Y:S02]  /*6640*/  IMAD R20, R5, UR5, R20 ;  /* 0x0000000505147c24 */ /* 0x000fe4000f8e0214 */
[----:B------:R-:W-:-:S02]  /*6650*/  IMAD.MOV.U32 R4, RZ, RZ, 0x1 ;  /* 0x00000001ff047424 */ /* 0x000fc400078e00ff */
[----:B0-----:R-:W-:Y:S02]  /*6660*/  @P1 IMAD R15, R21, R22, R14 ;  /* 0x00000016150f1224 */ /* 0x001fe400078e020e */
[----:B------:R-:W-:Y:S01]  /*6670*/  IMAD R18, R7, UR8, R18 ;  /* 0x0000000807127c24 */ /* 0x000fe2000f8e0212 */
[----:B------:R-:W-:Y:S01]  /*6680*/  ULDC UR8, c[0x0][0x600] ;  /* 0x0001800000087ab9 */ /* 0x000fe20000000800 */
[----:B------:R-:W-:Y:S02]  /*6690*/  IMAD R15, R20, UR9, R15 ;  /* 0x00000009140f7c24 */ /* 0x000fe4000f8e020f */
[----:B------:R-:W-:-:S05]  /*66a0*/  IMAD R18, R18, UR8, R9 ;  /* 0x0000000812127c24 */ /* 0x000fca000f8e0209 */
[----:B------:R-:W-:Y:S02]  /*66b0*/  SEL R9, R18, R15, !P1 ;  /* 0x0000000f12097207 */ /* 0x000fe40004800000 */
[----:B------:R-:W-:-:S07]  /*66c0*/  SEL R7, R15, R18, !P1 ;  /* 0x000000120f077207 */ /* 0x000fce0004800000 */
.L_x_105:
[----:B------:R-:W-:Y:S05]  /*66d0*/  BSYNC B1 ;  /* 0x0000000000017941 */ /* 0x000fea0003800000 */
.L_x_104:
[----:B------:R-:W-:-:S13]  /*66e0*/  LOP3.LUT P1, RZ, R4, 0xff, RZ, 0xc0, !PT ;  /* 0x000000ff04ff7812 */ /* 0x000fda000782c0ff */
[----:B------:R-:W-:Y:S05]  /*66f0*/  @P1 BRA `(.L_x_108) ;  /* 0xfffffff4001c1947 */ /* 0x000fea000383ffff */
[----:B------:R-:W-:Y:S05]  /*6700*/  BSYNC B0 ;  /* 0x0000000000007941 */ /* 0x000fea0003800000 */
.L_x_96:
[----:B------:R-:W-:-:S03]  /*6710*/  UMOV UR8, 0xffffffff ;  /* 0xffffffff00087882 */ /* 0x000fc60000000000 */
[----:B------:R-:W-:Y:S05]  /*6720*/  BRA.DIV UR8, `(.L_x_109) ;  /* 0x0000000208f47947 */ /* 0x000fea000b800000 */
[----:B------:R-:W-:-:S13]  /*6730*/  ELECT P6, URZ, PT ;  /* 0x00000000003f782f */ /* 0x000fda00038c0000 */
.L_x_122:
[----:B------:R-:W-:Y:S04]  /*6740*/  BSSY B0, `(.L_x_110) ;  /* 0x0000022000007945 */ /* 0x000fe80003800000 */
[----:B------:R-:W-:Y:S05]  /*6750*/  @!P6 BRA `(.L_x_111) ;  /* 0x000000000080e947 */ /* 0x000fea0003800000 */
[----:B------:R-:W-:-:S04]  /*6760*/  LOP3.LUT R19, R19, 0x2, RZ, 0xfc, !PT ;  /* 0x0000000213137812 */ /* 0x000fc800078efcff */
[----:B------:R-:W-:-:S13]  /*6770*/  ISETP.NE.AND P0, PT, R19, 0x3, PT ;  /* 0x000000031300780c */ /* 0x000fda0003f05270 */
[----:B------:R-:W-:Y:S05]  /*6780*/  @!P0 BRA `(.L_x_112) ;  /* 0x0000000000048947 */ /* 0x000fea0003800000 */
[----:B------:R-:W-:Y:S01]  /*6790*/  BPT.TRAP 0x1 ;  /* 0x000000040000795c */ /* 0x000fe20000300000 */
.L_x_112:
[----:B------:R-:W0:Y:S01]  /*67a0*/  S2R R3, SR_CgaCtaId ;  /* 0x0000000000037919 */ /* 0x000e220000008800 */
[----:B------:R-:W-:-:S04]  /*67b0*/  MOV R2, 0x400 ;  /* 0x0000040000027802 */ /* 0x000fc80000000f00 */
[----:B0-----:R-:W-:Y:S02]  /*67c0*/  LEA R3, R3, R2, 0x18 ;  /* 0x0000000203037211 */ /* 0x001fe400078ec0ff */
[----:B------:R-:W-:-:S03]  /*67d0*/  SHF.L.U32 R2, R0, 0x1f, RZ ;  /* 0x0000001f00027819 */ /* 0x000fc600000006ff */
[----:B------:R-:W-:-:S04]  /*67e0*/  VIADD R3, R3, 0x18 ;  /* 0x0000001803037836 */ /* 0x000fc80000000000 */
[C---:B------:R-:W-:Y:S02]  /*67f0*/  IMAD R7, R12.reuse, 0x8, R3 ;  /* 0x000000080c077824 */ /* 0x040fe400078e0203 */
[----:B------:R-:W-:Y:S02]  /*6800*/  VIADD R12, R12, 0x1 ;  /* 0x000000010c0c7836 */ /* 0x000fe40000000000 */
[----:B------:R-:W0:Y:S03]  /*6810*/  SYNCS.PHASECHK.TRANS64.TRYWAIT P0, [R7+URZ], R2 ;  /* 0x00000002070075a7 */ /* 0x000e26000800017f */
[----:B------:R-:W-:-:S04]  /*6820*/  ISETP.NE.AND P1, PT, R12, 0x3, PT ;  /* 0x000000030c00780c */ /* 0x000fc80003f25270 */
[----:B------:R-:W-:Y:S02]  /*6830*/  SEL R5, RZ, 0x1, P1 ;  /* 0x00000001ff057807 */ /* 0x000fe40000800000 */
[----:B------:R-:W-:Y:S02]  /*6840*/  SEL R12, R12, RZ, P1 ;  /* 0x000000ff0c0c7207 */ /* 0x000fe40000800000 */
[----:B------:R-:W-:-:S03]  /*6850*/  LOP3.LUT R5, R0, R5, RZ, 0x3c, !PT ;  /* 0x0000000500057212 */ /* 0x000fc600078e3cff */
[----:B------:R-:W-:Y:S01]  /*6860*/  IMAD R9, R12, 0x8, R3 ;  /* 0x000000080c097824 */ /* 0x000fe200078e0203 */
[----:B------:R-:W-:Y:S01]  /*6870*/  SHF.L.U32 R4, R5, 0x1f, RZ ;  /* 0x0000001f05047819 */ /* 0x000fe200000006ff */
[----:B0-----:R-:W-:Y:S06]  /*6880*/  @!P0 BRA `(.L_x_113) ;  /* 0x0000000000bc8947 */ /* 0x001fec0003800000 */
.L_x_123:
[----:B------:R-:W1:Y:S01]  /*6890*/  SYNCS.PHASECHK.TRANS64.TRYWAIT P0, [R9+URZ], R4 ;  /* 0x00000004090075a7 */ /* 0x000e62000800017f */
[----:B------:R-:W-:-:S05]  /*68a0*/  VIADD R0, R12, 0x1 ;  /* 0x000000010c007836 */ /* 0x000fca0000000000 */
[----:B------:R-:W-:-:S04]  /*68b0*/  ISETP.NE.AND P1, PT, R0, 0x3, PT ;  /* 0x000000030000780c */ /* 0x000fc80003f25270 */
[----:B0-----:R-:W-:Y:S02]  /*68c0*/  SEL R2, RZ, 0x1, P1 ;  /* 0x00000001ff027807 */ /* 0x001fe40000800000 */
[----:B------:R-:W-:Y:S02]  /*68d0*/  SEL R0, R0, RZ, P1 ;  /* 0x000000ff00007207 */ /* 0x000fe40000800000 */
[----:B------:R-:W-:Y:S01]  /*68e0*/  LOP3.LUT R2, R5, R2, RZ, 0x3c, !PT ;  /* 0x0000000205027212 */ /* 0x000fe200078e3cff */
[----:B-1----:R-:W-:Y:S06]  /*68f0*/  @!P0 BRA `(.L_x_114) ;  /* 0x0000000000b48947 */ /* 0x002fec0003800000 */
.L_x_124:
[----:B------:R-:W-:Y:S01]  /*6900*/  IMAD R3, R0, 0x8, R3 ;  /* 0x0000000800037824 */ /* 0x000fe200078e0203 */
[----:B------:R-:W-:-:S07]  /*6910*/  SHF.L.U32 R0, R2, 0x1f, RZ ;  /* 0x0000001f02007819 */ /* 0x000fce00000006ff */
.L_x_115:
[----:B-1----:R1:W2:Y:S02]  /*6920*/  SYNCS.PHASECHK.TRANS64.TRYWAIT P0, [R3+URZ], R0 ;  /* 0x00000000030075a7 */ /* 0x0022a4000800017f */
[----:B--2---:R-:W-:Y:S05]  /*6930*/  @!P0 NANOSLEEP.SYNCS 0x989680 ;  /* 0x009896800000895d */ /* 0x004fea0003900000 */
[----:B------:R-:W2:Y:S02]  /*6940*/  @!P0 SYNCS.PHASECHK.TRANS64 P0, [R3+URZ], R0 ;  /* 0x00000000030085a7 */ /* 0x000ea4000800007f */
[----:B--2---:R-:W-:Y:S05]  /*6950*/  @!P0 BRA `(.L_x_115) ;  /* 0xfffffffc00f08947 */ /* 0x004fea000383ffff */
.L_x_111:
[----:B------:R-:W-:Y:S05]  /*6960*/  BSYNC B0 ;  /* 0x0000000000007941 */ /* 0x000fea0003800000 */
.L_x_110:
[----:B------:R-:W-:Y:S05]  /*6970*/  EXIT ;  /* 0x000000000000794d */ /* 0x000fea0003800000 */
.L_x_17:
[----:B---3--:R3:W4:Y:S02]  /*6980*/  SYNCS.PHASECHK.TRANS64.TRYWAIT P1, [R3+URZ], R0 ;  /* 0x00000000030075a7 */ /* 0x008724000802017f */
[----:B----4-:R-:W-:Y:S05]  /*6990*/  @!P1 NANOSLEEP.SYNCS 0x989680 ;  /* 0x009896800000995d */ /* 0x010fea0003900000 */
[----:B------:R-:W4:Y:S02]  /*69a0*/  @!P1 SYNCS.PHASECHK.TRANS64 P1, [R3+URZ], R0 ;  /* 0x00000000030095a7 */ /* 0x000f24000802007f */
[----:B----4-:R-:W-:Y:S05]  /*69b0*/  @!P1 BRA `(.L_x_17) ;  /* 0xfffffffc00f09947 */ /* 0x010fea000383ffff */
[----:B------:R-:W-:Y:S05]  /*69c0*/  BRA `(.L_x_16) ;  /* 0xffffffa800087947 */ /* 0x000fea000383ffff */
.L_x_22:
[----:B-1----:R-:W-:-:S04]  /*69d0*/  IMAD.U32 R4, RZ, RZ, UR9 ;  /* 0x00000009ff047e24 */ /* 0x002fc8000f8e00ff */
[----:B------:R1:W2:Y:S03]  /*69e0*/  SYNCS.PHASECHK.TRANS64.TRYWAIT P1, [R4+URZ], R3 ;  /* 0x00000003040075a7 */ /* 0x0002a6000802017f */
[----:B--2---:R-:W-:Y:S05]  /*69f0*/  @!P1 NANOSLEEP.SYNCS 0x989680 ;  /* 0x009896800000995d */ /* 0x004fea0003900000 */
[----:B------:R-:W2:Y:S02]  /*6a00*/  @!P1 SYNCS.PHASECHK.TRANS64 P1, [R4+URZ], R3 ;  /* 0x00000003040095a7 */ /* 0x000ea4000802007f */
[----:B--2---:R-:W-:Y:S05]  /*6a10*/  @!P1 BRA `(.L_x_22) ;  /* 0xfffffffc00ec9947 */ /* 0x004fea000383ffff */
[----:B------:R-:W-:Y:S05]  /*6a20*/  BRA `(.L_x_21) ;  /* 0xffffffb0001c7947 */ /* 0x000fea000383ffff */
.L_x_97:
[----:B------:R-:W-:Y:S01]  /*6a30*/  BSSY B1, `(.L_x_116) ;  /* 0x0000006000017945 */ /* 0x000fe20003800000 */
[----:B------:R-:W-:-:S07]  /*6a40*/  IMAD.MOV.U32 R15, RZ, RZ, -0x1 ;  /* 0xffffffffff0f7424 */ /* 0x000fce00078e00ff */
[----:B------:R-:W-:Y:S05]  /*6a50*/  WARPSYNC.COLLECTIVE R15, `(.L_x_117) ;  /* 0x000000000f0c7348 */ /* 0x000fea0003c00000 */
[----:B------:R-:W-:Y:S02]  /*6a60*/  ELECT P6, UR62, PT ;  /* 0x00000000003e782f */ /* 0x000fe400038c0000 */
[----:B------:R-:W-:Y:S01]  /*6a70*/  MOV R14, UR62 ;  /* 0x0000003e000e7c02 */ /* 0x000fe20008000f00 */
[----:B------:R-:W-:Y:S10]  /*6a80*/  ENDCOLLECTIVE ;  /* 0x000000000000791b */ /* 0x000ff40003800000 */
.L_x_117:
[----:B------:R-:W-:Y:S05]  /*6a90*/  BSYNC B1 ;  /* 0x0000000000017941 */ /* 0x000fea0003800000 */
.L_x_116:
[----:B------:R-:W-:Y:S05]  /*6aa0*/  BRA `(.L_x_118) ;  /* 0xfffffff0003c7947 */ /* 0x000fea000383ffff */
.L_x_100:
[----:B0-----:R0:W1:Y:S02]  /*6ab0*/  SYNCS.PHASECHK.TRANS64.TRYWAIT P1, [R14+URZ+0x18], R7 ;  /* 0x000018070e0075a7 */ /* 0x001064000802017f */
[----:B-1----:R-:W-:Y:S05]  /*6ac0*/  @!P1 NANOSLEEP.SYNCS 0x989680 ;  /* 0x009896800000995d */ /* 0x002fea0003900000 */
[----:B------:R-:W1:Y:S02]  /*6ad0*/  @!P1 SYNCS.PHASECHK.TRANS64 P1, [R14+URZ+0x18], R7 ;  /* 0x000018070e0095a7 */ /* 0x000e64000802007f */
[----:B-1----:R-:W-:Y:S05]  /*6ae0*/  @!P1 BRA `(.L_x_100) ;  /* 0xfffffffc00f09947 */ /* 0x002fea000383ffff */
[----:B------:R-:W-:Y:S05]  /*6af0*/  BRA `(.L_x_119) ;  /* 0xfffffff000707947 */ /* 0x000fea000383ffff */
.L_x_109:
[----:B------:R-:W-:Y:S01]  /*6b00*/  BSSY B0, `(.L_x_120) ;  /* 0x0000006000007945 */ /* 0x000fe20003800000 */
[----:B------:R-:W-:-:S07]  /*6b10*/  IMAD.MOV.U32 R15, RZ, RZ, -0x1 ;  /* 0xffffffffff0f7424 */ /* 0x000fce00078e00ff */
[----:B------:R-:W-:Y:S05]  /*6b20*/  WARPSYNC.COLLECTIVE R15, `(.L_x_121) ;  /* 0x000000000f0c7348 */ /* 0x000fea0003c00000 */
[----:B------:R-:W-:Y:S02]  /*6b30*/  ELECT P6, UR62, PT ;  /* 0x00000000003e782f */ /* 0x000fe400038c0000 */
[----:B------:R-:W-:Y:S01]  /*6b40*/  MOV R14, UR62 ;  /* 0x0000003e000e7c02 */ /* 0x000fe20008000f00 */
[----:B------:R-:W-:Y:S10]  /*6b50*/  ENDCOLLECTIVE ;  /* 0x000000000000791b */ /* 0x000ff40003800000 */
.L_x_121:
[----:B------:R-:W-:Y:S05]  /*6b60*/  BSYNC B0 ;  /* 0x0000000000007941 */ /* 0x000fea0003800000 */
.L_x_120:
[----:B------:R-:W-:Y:S05]  /*6b70*/  BRA `(.L_x_122) ;  /* 0xfffffff800f07947 */ /* 0x000fea000383ffff */
.L_x_113:
[----:B0-----:R0:W1:Y:S02]  /*6b80*/  SYNCS.PHASECHK.TRANS64.TRYWAIT P0, [R7+URZ], R2 ;  /* 0x00000002070075a7 */ /* 0x001064000800017f */
[----:B-1----:R-:W-:Y:S05]  /*6b90*/  @!P0 NANOSLEEP.SYNCS 0x989680 ;  /* 0x009896800000895d */ /* 0x002fea0003900000 */
[----:B------:R-:W1:Y:S02]  /*6ba0*/  @!P0 SYNCS.PHASECHK.TRANS64 P0, [R7+URZ], R2 ;  /* 0x00000002070085a7 */ /* 0x000e64000800007f */
[----:B-1----:R-:W-:Y:S05]  /*6bb0*/  @!P0 BRA `(.L_x_113) ;  /* 0xfffffffc00f08947 */ /* 0x002fea000383ffff */
[----:B------:R-:W-:Y:S05]  /*6bc0*/  BRA `(.L_x_123) ;  /* 0xfffffffc00307947 */ /* 0x000fea000383ffff */
.L_x_114:
[----:B0-----:R0:W1:Y:S02]  /*6bd0*/  SYNCS.PHASECHK.TRANS64.TRYWAIT P0, [R9+URZ], R4 ;  /* 0x00000004090075a7 */ /* 0x001064000800017f */
[----:B-1----:R-:W-:Y:S05]  /*6be0*/  @!P0 NANOSLEEP.SYNCS 0x989680 ;  /* 0x009896800000895d */ /* 0x002fea0003900000 */
[----:B------:R-:W1:Y:S02]  /*6bf0*/  @!P0 SYNCS.PHASECHK.TRANS64 P0, [R9+URZ], R4 ;  /* 0x00000004090085a7 */ /* 0x000e64000800007f */
[----:B-1----:R-:W-:Y:S05]  /*6c00*/  @!P0 BRA `(.L_x_114) ;  /* 0xfffffffc00f08947 */ /* 0x002fea000383ffff */
[----:B------:R-:W-:Y:S05]  /*6c10*/  BRA `(.L_x_124) ;  /* 0xfffffffc00387947 */ /* 0x000fea000383ffff */
.L_x_125:
[----:B------:R-:W-:-:S00]  /*6c20*/  BRA `(.L_x_125) ;  /* 0xfffffffc00fc7947 */ /* 0x000fc0000383ffff */
[----:B------:R-:W-:-:S00]  /*6c30*/  NOP ;  /* 0x0000000000007918 */ /* 0x000fc00000000000 */
        /* <DEDUP_REMOVED lines=12> */
.L_x_126:


//--------------------- .nv.global.init           --------------------------
	.section	.nv.global.init,"aw",@progbits
.nv.global.init:
	.type		$str$22,@object
	.size		$str$22,($str$23 - $str$22)
$str$22:
        /*0000*/ 	.byte	0x6b, 0x5f, 0x74, 0x69, 0x6c, 0x65, 0x5f, 0x63, 0x6f, 0x75, 0x6e, 0x74, 0x20, 0x3e, 0x3d, 0x20
        /*0010*/ 	.byte	0x31, 0x00
	.type		$str$23,@object
	.size		$str$23,(__unnamed_1 - $str$23)
$str$23:
        /*0012*/ 	.byte	0x2f, 0x74, 0x6d, 0x70, 0x2f, 0x63, 0x75, 0x74, 0x6c, 0x61, 0x73, 0x73, 0x5f, 0x73, 0x77, 0x65
        /*0022*/ 	.byte	0x65, 0x70, 0x5f, 0x73, 0x72, 0x63, 0x2f, 0x69, 0x6e, 0x63, 0x6c, 0x75, 0x64, 0x65, 0x2f, 0x63
        /*0032*/ 	.byte	0x75, 0x74, 0x6c, 0x61, 0x73, 0x73, 0x2f, 0x67, 0x65, 0x6d, 0x6d, 0x2f, 0x63, 0x6f, 0x6c, 0x6c
        /*0042*/ 	.byte	0x65, 0x63, 0x74, 0x69, 0x76, 0x65, 0x2f, 0x73, 0x6d, 0x39, 0x30, 0x5f, 0x6d, 0x6d, 0x61, 0x5f
        /*0052*/ 	.byte	0x74, 0x6d, 0x61, 0x5f, 0x67, 0x6d, 0x6d, 0x61, 0x5f, 0x73, 0x73, 0x5f, 0x77, 0x61, 0x72, 0x70
        /*0062*/ 	.byte	0x73, 0x70, 0x65, 0x63, 0x69, 0x61, 0x6c, 0x69, 0x7a, 0x65, 0x64, 0x2e, 0x68, 0x70, 0x70, 0x00
	.type		__unnamed_1,@object
	.size		__unnamed_1,(.L_0 - __unnamed_1)
__unnamed_1:
        /*0072*/ 	.byte	0x76, 0x6f, 0x69, 0x64, 0x20, 0x63, 0x75, 0x74, 0x6c, 0x61, 0x73, 0x73, 0x3a, 0x3a, 0x67, 0x65
        /* <DEDUP_REMOVED lines=179> */
        /*0bb2*/ 	.byte	0x69, 0x64, 0x65, 0x6e, 0x74, 0x69, 0x74, 0x79, 0x5d, 0x00
.L_0:


//--------------------- .nv.shared._ZN7cutlass13device_kernelINS_4gemm6kernel13GemmUniversalIN4cute5tupleIJiiiiEEENS1_10collective13CollectiveMmaINS1_34MainloopSm90TmaGmmaWarpSpecializedILi3ENS5_IJNS4_1CILi1EEESB_SB_EEENS1_35KernelTmaWarpSpecializedCooperativeEEENS5_IJNSA_ILi256EEENSA_ILi32EEENSA_ILi128EEEEEENS_6half_tENS5_IJlSB_lEEESJ_SK_NS4_8TiledMMAINS4_8MMA_AtomIJNS4_4SM904GMMA25MMA_64x32x16_F32F16F16_SSILNSO_5MajorE0ELSQ_0ELNSO_7ScaleInE1ELSR_1EEEEEENS4_6LayoutINS5_IJNSA_ILi2EEESB_SB_EEENS5_IJSB_NSA_ILi0EEESX_EEEEENS5_IJNS4_10UnderscoreES10_S10_EEEEENS4_13SM90_TMA_LOADENS4_14ComposedLayoutINS4_7SwizzleILi3ELi4ELi3EEENS4_18smem_ptr_flag_bitsILi16EEENSU_INS5_IJNSA_ILi8EEENSA_ILi64EEEEEENS5_IJS1A_SB_EEEEEEEvNS4_8identityES13_S1E_vS1F_EENS_8epilogue10collective6detail29Sm90TmaWarpSpecializedAdapterINS1I_15DefaultEpilogueISJ_SK_SK_NS1H_6thread17LinearCombinationISJ_Li1EffLNS1M_9ScaleType4KindE0ELNS_15FloatRoundStyleE2ESJ_EENS1_15EpilogueDefaultEEEEEvvEEEEvNT_6ParamsE --------------------------
	.section	.nv.shared._ZN7cutlass13device_kernelINS_4gemm6kernel13GemmUniversalIN4cute5tupleIJiiiiEEENS1_10collective13CollectiveMmaINS1_34MainloopSm90TmaGmmaWarpSpecializedILi3ENS5_IJNS4_1CILi1EEESB_SB_EEENS1_35KernelTmaWarpSpecializedCooperativeEEENS5_IJNSA_ILi256EEENSA_ILi32EEENSA_ILi128EEEEEENS_6half_tENS5_IJlSB_lEEESJ_SK_NS4_8TiledMMAINS4_8MMA_AtomIJNS4_4SM904GMMA25MMA_64x32x16_F32F16F16_SSILNSO_5MajorE0ELSQ_0ELNSO_7ScaleInE1ELSR_1EEEEEENS4_6LayoutINS5_IJNSA_ILi2EEESB_SB_EEENS5_IJSB_NSA_ILi0EEESX_EEEEENS5_IJNS4_10UnderscoreES10_S10_EEEEENS4_13SM90_TMA_LOADENS4_14ComposedLayoutINS4_7SwizzleILi3ELi4ELi3EEENS4_18smem_ptr_flag_bitsILi16EEENSU_INS5_IJNSA_ILi8EEENSA_ILi64EEEEEENS5_IJS1A_SB_EEEEEEEvNS4_8identityES13_S1E_vS1F_EENS_8epilogue10collective6detail29Sm90TmaWarpSpecializedAdapterINS1I_15DefaultEpilogueISJ_SK_SK_NS1H_6thread17LinearCombinationISJ_Li1EffLNS1M_9ScaleType4KindE0ELNS_15FloatRoundStyleE2ESJ_EENS1_15EpilogueDefaultEEEEEvvEEEEvNT_6ParamsE,"aw",@nobits
	.sectionflags	@""
	.align	16
	.zero		1024


//--------------------- .nv.shared.reserved.0     --------------------------
	.section	.nv.shared.reserved.0,"aw",@nobits
	.weak		__nv_reservedSMEM_offset_0_alias
	.size		__nv_reservedSMEM_offset_0_alias, 0, 0
	.other		__nv_reservedSMEM_offset_0_alias,@"STO_CUDA_RESERVED_SHARED STV_DEFAULT"
__nv_reservedSMEM_offset_0_alias:
	.zero		0


//--------------------- .nv.global                --------------------------
	.section	.nv.global,"aw",@nobits
.nv.global:
	.type		_ZN40_INTERNAL_c66b2405_4_k_cu_cb1d94cf_135284cute1_E,@object
	.size		_ZN40_INTERNAL_c66b2405_4_k_cu_cb1d94cf_135284cute1_E,(_ZN40_INTERNAL_c66b2405_4_k_cu_cb1d94cf_135284cuda3std3__45__cpo6cbeginE - _ZN40_INTERNAL_c66b2405_4_k_cu_cb1d94cf_135284cute1_E)
_ZN40_INTERNAL_c66b2405_4_k_cu_cb1d94cf_135284cute1_E:
	.zero		1
	.type		_ZN40_INTERNAL_c66b2405_4_k_cu_cb1d94cf_135284cuda3std3__45__cpo6cbeginE,@object
	.size		_ZN40_INTERNAL_c66b2405_4_k_cu_cb1d94cf_135284cuda3std3__45__cpo6cbeginE,(_ZN40_INTERNAL_c66b2405_4_k_cu_cb1d94cf_135284cuda3std3__48in_placeE - _ZN40_INTERNAL_c66b2405_4_k_cu_cb1d94cf_135284cuda3std3__45__cpo6cbeginE)
_ZN40_INTERNAL_c66b2405_4_k_cu_cb1d94cf_135284cuda3std3__45__cpo6cbeginE:
	.zero		1
	.type		_ZN40_INTERNAL_c66b2405_4_k_cu_cb1d94cf_135284cuda3std3__48in_placeE,@object
	.size		_ZN40_INTERNAL_c66b2405_4_k_cu_cb1d94cf_135284cuda3std3__48in_placeE,(_ZN40_INTERNAL_c66b2405_4_k_cu_cb1d94cf_135284cuda3std6ranges3__45__cpo9iter_moveE - _ZN40_INTERNAL_c66b2405_4_k_cu_cb1d94cf_135284cuda3std3__48in_placeE)
_ZN40_INTERNAL_c66b2405_4_k_cu_cb1d94cf_135284cuda3std3__48in_placeE:
	.zero		1
	.type		_ZN40_INTERNAL_c66b2405_4_k_cu_cb1d94cf_135284cuda3std6ranges3__45__cpo9iter_moveE,@object
	.size		_ZN40_INTERNAL_c66b2405_4_k_cu_cb1d94cf_135284cuda3std6ranges3__45__cpo9iter_moveE,(_ZN40_INTERNAL_c66b2405_4_k_cu_cb1d94cf_135284cuda3std3__45__cpo5beginE - _ZN40_INTERNAL_c66b2405_4_k_cu_cb1d94cf_135284cuda3std6ranges3__45__cpo9iter_moveE)
_ZN40_INTERNAL_c66b2405_4_k_cu_cb1d94cf_135284cuda3std6ranges3__45__cpo9iter_moveE:
	.zero		1
	.type		_ZN40_INTERNAL_c66b2405_4_k_cu_cb1d94cf_135284cuda3std3__45__cpo5beginE,@object
	.size		_ZN40_INTERNAL_c66b2405_4_k_cu_cb1d94cf_135284cuda3std3__45__cpo5beginE,(_ZN40_INTERNAL_c66b2405_4_k_cu_cb1d94cf_135284cuda3std3__442_GLOBAL__N__c66b2405_4_k_cu_cb1d94cf_135286ignoreE - _ZN40_INTERNAL_c66b2405_4_k_cu_cb1d94cf_135284cuda3std3__45__cpo5beginE)
_ZN40_INTERNAL_c66b2405_4_k_cu_cb1d94cf_135284cuda3std3__45__cpo5beginE:
	.zero		1
	.type		_ZN40_INTERNAL_c66b2405_4_k_cu_cb1d94cf_135284cuda3std3__442_GLOBAL__N__c66b2405_4_k_cu_cb1d94cf_135286ignoreE,@object
	.size		_ZN40_INTERNAL_c66b2405_4_k_cu_cb1d94cf_135284cuda3std3__442_GLOBAL__N__c66b2405_4_k_cu_cb1d94cf_135286ignoreE,(_ZN40_INTERNAL_c66b2405_4_k_cu_cb1d94cf_135284cute7productE - _ZN40_INTERNAL_c66b2405_4_k_cu_cb1d94cf_135284cuda3std3__442_GLOBAL__N__c66b2405_4_k_cu_cb1d94cf_135286ignoreE)
_ZN40_INTERNAL_c66b2405_4_k_cu_cb1d94cf_135284cuda3std3__442_GLOBAL__N__c66b2405_4_k_cu_cb1d94cf_135286ignoreE:
	.zero		1
	.type		_ZN40_INTERNAL_c66b2405_4_k_cu_cb1d94cf_135284cute7productE,@object
	.size		_ZN40_INTERNAL_c66b2405_4_k_cu_cb1d94cf_135284cute7productE,(_ZN40_INTERNAL_c66b2405_4_k_cu_cb1d94cf_135284cuda3std3__45__cpo3endE - _ZN40_INTERNAL_c66b2405_4_k_cu_cb1d94cf_135284cute7productE)
_ZN40_INTERNAL_c66b2405_4_k_cu_cb1d94cf_135284cute7productE:
	.zero		1
	.type		_ZN40_INTERNAL_c66b2405_4_k_cu_cb1d94cf_135284cuda3std3__45__cpo3endE,@object
	.size		_ZN40_INTERNAL_c66b2405_4_k_cu_cb1d94cf_135284cuda3std3__45__cpo3endE,(_ZN40_INTERNAL_c66b2405_4_k_cu_cb1d94cf_135284cuda3std3__419piecewise_constructE - _ZN40_INTERNAL_c66b2405_4_k_cu_cb1d94cf_135284cuda3std3__45__cpo3endE)
_ZN40_INTERNAL_c66b2405_4_k_cu_cb1d94cf_135284cuda3std3__45__cpo3endE:
	.zero		1
	.type		_ZN40_INTERNAL_c66b2405_4_k_cu_cb1d94cf_135284cuda3std3__419piecewise_constructE,@object
	.size		_ZN40_INTERNAL_c66b2405_4_k_cu_cb1d94cf_135284cuda3std3__419piecewise_constructE,(_ZN40_INTERNAL_c66b2405_4_k_cu_cb1d94cf_135284cuda3std3__45__cpo4cendE - _ZN40_INTERNAL_c66b2405_4_k_cu_cb1d94cf_135284cuda3std3__419piecewise_constructE)
_ZN40_INTERNAL_c66b2405_4_k_cu_cb1d94cf_135284cuda3std3__419piecewise_constructE:
	.zero		1
	.type		_ZN40_INTERNAL_c66b2405_4_k_cu_cb1d94cf_135284cuda3std3__45__cpo4cendE,@object
	.size		_ZN40_INTERNAL_c66b2405_4_k_cu_cb1d94cf_135284cuda3std3__45__cpo4cendE,(_ZN40_INTERNAL_c66b2405_4_k_cu_cb1d94cf_135284cuda3std6ranges3__45__cpo4swapE - _ZN40_INTERNAL_c66b2405_4_k_cu_cb1d94cf_135284cuda3std3__45__cpo4cendE)
_ZN40_INTERNAL_c66b2405_4_k_cu_cb1d94cf_135284cuda3std3__45__cpo4cendE:
	.zero		1
	.type		_ZN40_INTERNAL_c66b2405_4_k_cu_cb1d94cf_135284cuda3std6ranges3__45__cpo4swapE,@object
	.size		_ZN40_INTERNAL_c66b2405_4_k_cu_cb1d94cf_135284cuda3std6ranges3__45__cpo4swapE,(.L_8 - _ZN40_INTERNAL_c66b2405_4_k_cu_cb1d94cf_135284cuda3std6ranges3__45__cpo4swapE)
_ZN40_INTERNAL_c66b2405_4_k_cu_cb1d94cf_135284cuda3std6ranges3__45__cpo4swapE:
	.zero		1
.L_8:


//--------------------- .nv.constant0._ZN7cutlass13device_kernelINS_4gemm6kernel13GemmUniversalIN4cute5tupleIJiiiiEEENS1_10collective13CollectiveMmaINS1_34MainloopSm90TmaGmmaWarpSpecializedILi3ENS5_IJNS4_1CILi1EEESB_SB_EEENS1_35KernelTmaWarpSpecializedCooperativeEEENS5_IJNSA_ILi256EEENSA_ILi32EEENSA_ILi128EEEEEENS_6half_tENS5_IJlSB_lEEESJ_SK_NS4_8TiledMMAINS4_8MMA_AtomIJNS4_4SM904GMMA25MMA_64x32x16_F32F16F16_SSILNSO_5MajorE0ELSQ_0ELNSO_7ScaleInE1ELSR_1EEEEEENS4_6LayoutINS5_IJNSA_ILi2EEESB_SB_EEENS5_IJSB_NSA_ILi0EEESX_EEEEENS5_IJNS4_10UnderscoreES10_S10_EEEEENS4_13SM90_TMA_LOADENS4_14ComposedLayoutINS4_7SwizzleILi3ELi4ELi3EEENS4_18smem_ptr_flag_bitsILi16EEENSU_INS5_IJNSA_ILi8EEENSA_ILi64EEEEEENS5_IJS1A_SB_EEEEEEEvNS4_8identityES13_S1E_vS1F_EENS_8epilogue10collective6detail29Sm90TmaWarpSpecializedAdapterINS1I_15DefaultEpilogueISJ_SK_SK_NS1H_6thread17LinearCombinationISJ_Li1EffLNS1M_9ScaleType4KindE0ELNS_15FloatRoundStyleE2ESJ_EENS1_15EpilogueDefaultEEEEEvvEEEEvNT_6ParamsE --------------------------
	.section	.nv.constant0._ZN7cutlass13device_kernelINS_4gemm6kernel13GemmUniversalIN4cute5tupleIJiiiiEEENS1_10collective13CollectiveMmaINS1_34MainloopSm90TmaGmmaWarpSpecializedILi3ENS5_IJNS4_1CILi1EEESB_SB_EEENS1_35KernelTmaWarpSpecializedCooperativeEEENS5_IJNSA_ILi256EEENSA_ILi32EEENSA_ILi128EEEEEENS_6half_tENS5_IJlSB_lEEESJ_SK_NS4_8TiledMMAINS4_8MMA_AtomIJNS4_4SM904GMMA25MMA_64x32x16_F32F16F16_SSILNSO_5MajorE0ELSQ_0ELNSO_7ScaleInE1ELSR_1EEEEEENS4_6LayoutINS5_IJNSA_ILi2EEESB_SB_EEENS5_IJSB_NSA_ILi0EEESX_EEEEENS5_IJNS4_10UnderscoreES10_S10_EEEEENS4_13SM90_TMA_LOADENS4_14ComposedLayoutINS4_7SwizzleILi3ELi4ELi3EEENS4_18smem_ptr_flag_bitsILi16EEENSU_INS5_IJNSA_ILi8EEENSA_ILi64EEEEEENS5_IJS1A_SB_EEEEEEEvNS4_8identityES13_S1E_vS1F_EENS_8epilogue10collective6detail29Sm90TmaWarpSpecializedAdapterINS1I_15DefaultEpilogueISJ_SK_SK_NS1H_6thread17LinearCombinationISJ_Li1EffLNS1M_9ScaleType4KindE0ELNS_15FloatRoundStyleE2ESJ_EENS1_15EpilogueDefaultEEEEEvvEEEEvNT_6ParamsE,"a",@progbits
	.sectionflags	@""
	.align	4
.nv.constant0._ZN7cutlass13device_kernelINS_4gemm6kernel13GemmUniversalIN4cute5tupleIJiiiiEEENS1_10collective13CollectiveMmaINS1_34MainloopSm90TmaGmmaWarpSpecializedILi3ENS5_IJNS4_1CILi1EEESB_SB_EEENS1_35KernelTmaWarpSpecializedCooperativeEEENS5_IJNSA_ILi256EEENSA_ILi32EEENSA_ILi128EEEEEENS_6half_tENS5_IJlSB_lEEESJ_SK_NS4_8TiledMMAINS4_8MMA_AtomIJNS4_4SM904GMMA25MMA_64x32x16_F32F16F16_SSILNSO_5MajorE0ELSQ_0ELNSO_7ScaleInE1ELSR_1EEEEEENS4_6LayoutINS5_IJNSA_ILi2EEESB_SB_EEENS5_IJSB_NSA_ILi0EEESX_EEEEENS5_IJNS4_10UnderscoreES10_S10_EEEEENS4_13SM90_TMA_LOADENS4_14ComposedLayoutINS4_7SwizzleILi3ELi4ELi3EEENS4_18smem_ptr_flag_bitsILi16EEENSU_INS5_IJNSA_ILi8EEENSA_ILi64EEEEEENS5_IJS1A_SB_EEEEEEEvNS4_8identityES13_S1E_vS1F_EENS_8epilogue10collective6detail29Sm90TmaWarpSpecializedAdapterINS1I_15DefaultEpilogueISJ_SK_SK_NS1H_6thread17LinearCombinationISJ_Li1EffLNS1M_9ScaleType4KindE0ELNS_15FloatRoundStyleE2ESJ_EENS1_15EpilogueDefaultEEEEEvvEEEEvNT_6ParamsE:
	.zero		1664


//--------------------- SYMBOLS --------------------------

	.type		.nv.reservedSmem.offset0,@object
	.size		.nv.reservedSmem.offset0,0x4
	.type		__assertfail,@function
